def attn_fwd(
    Q,
    K,
    V,
    Out,
    Lse,
    sm_scale,
    stride_qz,
    stride_qh,
    stride_qm,
    stride_qk,
    stride_kz,
    stride_kh,
    stride_kn,
    stride_kk,
    stride_vz,
    stride_vh,
    stride_vn,
    stride_vk,
    stride_oz,
    stride_oh,
    stride_om,
    stride_ok,
    seqlen_q,
    seqlen_k,
    BLOCK_M: tl.constexpr,
    BLOCK_N: tl.constexpr,
    HEAD_DIM: tl.constexpr,
    CAUSAL: tl.constexpr,
):
    start_m = tl.program_id(0)
    off_hz = tl.program_id(1)
    q_off = off_hz * stride_qh
    k_off = off_hz * stride_kh
    v_off = off_hz * stride_vh
    offs_m = start_m * BLOCK_M + tl.arange(0, BLOCK_M)
    offs_d = tl.arange(0, HEAD_DIM)
    offs_n = tl.arange(0, BLOCK_N)
    q_ptrs = Q + q_off + offs_m[:, None] * stride_qm + offs_d[None, :] * stride_qk
    k_ptrs = K + k_off + offs_d[:, None] * stride_kk + offs_n[None, :] * stride_kn
    v_ptrs = V + v_off + offs_n[:, None] * stride_vn + offs_d[None, :] * stride_vk
    m_i = tl.full([BLOCK_M], float("-inf"), dtype=tl.float32)
    l_i = tl.zeros([BLOCK_M], dtype=tl.float32) + 1.0
    acc = tl.zeros([BLOCK_M, HEAD_DIM], dtype=tl.float32)
    q = tl.load(q_ptrs)
    acc, l_i, m_i = _attn_fwd_inner(
        acc,
        l_i,
        m_i,
        q,
        k_ptrs,
        v_ptrs,
        sm_scale,
        stride_kn,
        stride_vn,
        start_m,
        seqlen_k,
        BLOCK_M,
        BLOCK_N,
        HEAD_DIM,
        CAUSAL,
    )
    acc = acc / l_i[:, None]
    lse = m_i + tl.math.log2(l_i) / 1.4426950408889634
    o_ptrs = (
        Out
        + off_hz * stride_oh
        + offs_m[:, None] * stride_om
        + offs_d[None, :] * stride_ok
    )
    tl.store(o_ptrs, acc.to(Out.dtype.element_ty))
    tl.store(Lse + off_hz * seqlen_q + offs_m, lse)

# config = {"BLOCK_M": 64, "BLOCK_N": 64, "HEAD_DIM": 64, "arch": "sm_100", "causal": false, "dtype": "fp8e4m3", "num_stages": 2, "num_warps": 8}
# arch = sm_100


// ===== COMPILED SASS (sm_100a) =====

	.target	sm_100a

	.elftype	@"ET_EXEC"


//--------------------- .note.nv.tkinfo           --------------------------
	.section	.note.nv.tkinfo,"",@"SHT_NOTE"
	.sectionflags	@"SHF_NOTE_NV_TKINFO"
	.tkinfo
        /*0018*/ 	.word	0x00000081
        /*0030*/ 	.string	""
        /*0030*/ 	.string	"ptxas-blackwell"
        /*0030*/ 	.string	"Cuda compilation tools, release 12.9, V12.9.86"
        /*0030*/ 	.string	"Build cuda_12.9.r12.9/compiler.36037853_0"
        /*0030*/ 	.string	"-v  -suppress-debug-info  -lineinfo  -arch sm_100a "



//--------------------- .note.nv.cuver            --------------------------
	.section	.note.nv.cuver,"",@"SHT_NOTE"
	.sectionflags	@"SHF_NOTE_NV_CUVER"
        /*0018*/ 	.short	0x0001
        /*001a*/ 	.short	0x0064
        /*001c*/ 	.short	0x0001
        /*001e*/ 	.short	0x0000
        /*0020*/ 	.short	0x0001
        /*0022*/ 	.short	0x0000


//--------------------- .nv.info                  --------------------------
	.section	.nv.info,"",@"SHT_CUDA_INFO"
	.align	4


	//----- nvinfo : EIATTR_REGCOUNT
	.align		4
        /*0000*/ 	.byte	0x04, 0x2f
        /*0002*/ 	.short	(.L_5 - .L_4)
	.align		4
.L_4:
        /*0004*/ 	.word	index@(attn_fwd)
        /*0008*/ 	.word	0x00000080


	//----- nvinfo : EIATTR_FRAME_SIZE
	.align		4
.L_5:
        /*000c*/ 	.byte	0x04, 0x11
        /*000e*/ 	.short	(.L_7 - .L_6)
	.align		4
.L_6:
        /*0010*/ 	.word	index@($__internal_2_$__cuda_sm10x_tcgen05_guardrail_trap_unallocated_columns_being_dealloced)
        /*0014*/ 	.word	0x00000000


	//----- nvinfo : EIATTR_FRAME_SIZE
	.align		4
.L_7:
        /*0018*/ 	.byte	0x04, 0x11
        /*001a*/ 	.short	(.L_9 - .L_8)
	.align		4
.L_8:
        /*001c*/ 	.word	index@($__internal_1_$__cuda_sm10x_tcgen05_guardrail_trap_phase_invalid_during_alloc)
        /*0020*/ 	.word	0x00000000


	//----- nvinfo : EIATTR_FRAME_SIZE
	.align		4
.L_9:
        /*0024*/ 	.byte	0x04, 0x11
        /*0026*/ 	.short	(.L_11 - .L_10)
	.align		4
.L_10:
        /*0028*/ 	.word	index@($__internal_0_$__cuda_sm10x_tcgen05_guardrail_trap_col_being_dealloced_not_returned_by_alloc)
        /*002c*/ 	.word	0x00000000


	//----- nvinfo : EIATTR_FRAME_SIZE
	.align		4
.L_11:
        /*0030*/ 	.byte	0x04, 0x11
        /*0032*/ 	.short	(.L_13 - .L_12)
	.align		4
.L_12:
        /*0034*/ 	.word	index@(attn_fwd)
        /*0038*/ 	.word	0x00000000


	//----- nvinfo : EIATTR_MIN_STACK_SIZE
	.align		4
.L_13:
        /*003c*/ 	.byte	0x04, 0x12
        /*003e*/ 	.short	(.L_15 - .L_14)
	.align		4
.L_14:
        /*0040*/ 	.word	index@(attn_fwd)
        /*0044*/ 	.word	0x00000000
.L_15:


//--------------------- .nv.info.attn_fwd         --------------------------
	.section	.nv.info.attn_fwd,"",@"SHT_CUDA_INFO"
	.sectionflags	@""
	.align	4


	//----- nvinfo : EIATTR_CUDA_API_VERSION
	.align		4
        /*0000*/ 	.byte	0x04, 0x37
        /*0002*/ 	.short	(.L_17 - .L_16)
.L_16:
        /*0004*/ 	.word	0x00000081


	//----- nvinfo : EIATTR_KPARAM_INFO
	.align		4
.L_17:
        /*0008*/ 	.byte	0x04, 0x17
        /*000a*/ 	.short	(.L_19 - .L_18)
.L_18:
        /*000c*/ 	.word	0x00000000
        /*0010*/ 	.short	0x0019
        /*0012*/ 	.short	0x0080
        /*0014*/ 	.byte	0x00, 0xf4, 0x21, 0x00


	//----- nvinfo : EIATTR_KPARAM_INFO
	.align		4
.L_19:
        /*0018*/ 	.byte	0x04, 0x17
        /*001a*/ 	.short	(.L_21 - .L_20)
.L_20:
        /*001c*/ 	.word	0x00000000
        /*0020*/ 	.short	0x0018
        /*0022*/ 	.short	0x0078
        /*0024*/ 	.byte	0x00, 0xf4, 0x21, 0x00


	//----- nvinfo : EIATTR_KPARAM_INFO
	.align		4
.L_21:
        /*0028*/ 	.byte	0x04, 0x17
        /*002a*/ 	.short	(.L_23 - .L_22)
.L_22:
        /*002c*/ 	.word	0x00000000
        /*0030*/ 	.short	0x0017
        /*0032*/ 	.short	0x0070
        /*0034*/ 	.byte	0x00, 0xf0, 0x11, 0x00


	//----- nvinfo : EIATTR_KPARAM_INFO
	.align		4
.L_23:
        /*0038*/ 	.byte	0x04, 0x17
        /*003a*/ 	.short	(.L_25 - .L_24)
.L_24:
        /*003c*/ 	.word	0x00000000
        /*0040*/ 	.short	0x0016
        /*0042*/ 	.short	0x006c
        /*0044*/ 	.byte	0x00, 0xf0, 0x11, 0x00


	//----- nvinfo : EIATTR_KPARAM_INFO
	.align		4
.L_25:
        /*0048*/ 	.byte	0x04, 0x17
        /*004a*/ 	.short	(.L_27 - .L_26)
.L_26:
        /*004c*/ 	.word	0x00000000
        /*0050*/ 	.short	0x0015
        /*0052*/ 	.short	0x0068
        /*0054*/ 	.byte	0x00, 0xf0, 0x11, 0x00


	//----- nvinfo : EIATTR_KPARAM_INFO
	.align		4
.L_27:
        /*0058*/ 	.byte	0x04, 0x17
        /*005a*/ 	.short	(.L_29 - .L_28)
.L_28:
        /*005c*/ 	.word	0x00000000
        /*0060*/ 	.short	0x0014
        /*0062*/ 	.short	0x0064
        /*0064*/ 	.byte	0x00, 0xf0, 0x11, 0x00


	//----- nvinfo : EIATTR_KPARAM_INFO
	.align		4
.L_29:
        /*0068*/ 	.byte	0x04, 0x17
        /*006a*/ 	.short	(.L_31 - .L_30)
.L_30:
        /*006c*/ 	.word	0x00000000
        /*0070*/ 	.short	0x0013
        /*0072*/ 	.short	0x0060
        /*0074*/ 	.byte	0x00, 0xf0, 0x11, 0x00


	//----- nvinfo : EIATTR_KPARAM_INFO
	.align		4
.L_31:
        /*0078*/ 	.byte	0x04, 0x17
        /*007a*/ 	.short	(.L_33 - .L_32)
.L_32:
        /*007c*/ 	.word	0x00000000
        /*0080*/ 	.short	0x0012
        /*0082*/ 	.short	0x005c
        /*0084*/ 	.byte	0x00, 0xf0, 0x11, 0x00


	//----- nvinfo : EIATTR_KPARAM_INFO
	.align		4
.L_33:
        /*0088*/ 	.byte	0x04, 0x17
        /*008a*/ 	.short	(.L_35 - .L_34)
.L_34:
        /*008c*/ 	.word	0x00000000
        /*0090*/ 	.short	0x0011
        /*0092*/ 	.short	0x0058
        /*0094*/ 	.byte	0x00, 0xf0, 0x11, 0x00


	//----- nvinfo : EIATTR_KPARAM_INFO
	.align		4
.L_35:
        /*0098*/ 	.byte	0x04, 0x17
        /*009a*/ 	.short	(.L_37 - .L_36)
.L_36:
        /*009c*/ 	.word	0x00000000
        /*00a0*/ 	.short	0x0010
        /*00a2*/ 	.short	0x0054
        /*00a4*/ 	.byte	0x00, 0xf0, 0x11, 0x00


	//----- nvinfo : EIATTR_KPARAM_INFO
	.align		4
.L_37:
        /*00a8*/ 	.byte	0x04, 0x17
        /*00aa*/ 	.short	(.L_39 - .L_38)
.L_38:
        /*00ac*/ 	.word	0x00000000
        /*00b0*/ 	.short	0x000f
        /*00b2*/ 	.short	0x0050
        /*00b4*/ 	.byte	0x00, 0xf0, 0x11, 0x00


	//----- nvinfo : EIATTR_KPARAM_INFO
	.align		4
.L_39:
        /*00b8*/ 	.byte	0x04, 0x17
        /*00ba*/ 	.short	(.L_41 - .L_40)
.L_40:
        /*00bc*/ 	.word	0x00000000
        /*00c0*/ 	.short	0x000e
        /*00c2*/ 	.short	0x004c
        /*00c4*/ 	.byte	0x00, 0xf0, 0x11, 0x00


	//----- nvinfo : EIATTR_KPARAM_INFO
	.align		4
.L_41:
        /*00c8*/ 	.byte	0x04, 0x17
        /*00ca*/ 	.short	(.L_43 - .L_42)
.L_42:
        /*00cc*/ 	.word	0x00000000
        /*00d0*/ 	.short	0x000d
        /*00d2*/ 	.short	0x0048
        /*00d4*/ 	.byte	0x00, 0xf0, 0x11, 0x00


	//----- nvinfo : EIATTR_KPARAM_INFO
	.align		4
.L_43:
        /*00d8*/ 	.byte	0x04, 0x17
        /*00da*/ 	.short	(.L_45 - .L_44)
.L_44:
        /*00dc*/ 	.word	0x00000000
        /*00e0*/ 	.short	0x000c
        /*00e2*/ 	.short	0x0044
        /*00e4*/ 	.byte	0x00, 0xf0, 0x11, 0x00


	//----- nvinfo : EIATTR_KPARAM_INFO
	.align		4
.L_45:
        /*00e8*/ 	.byte	0x04, 0x17
        /*00ea*/ 	.short	(.L_47 - .L_46)
.L_46:
        /*00ec*/ 	.word	0x00000000
        /*00f0*/ 	.short	0x000b
        /*00f2*/ 	.short	0x0040
        /*00f4*/ 	.byte	0x00, 0xf0, 0x11, 0x00


	//----- nvinfo : EIATTR_KPARAM_INFO
	.align		4
.L_47:
        /*00f8*/ 	.byte	0x04, 0x17
        /*00fa*/ 	.short	(.L_49 - .L_48)
.L_48:
        /*00fc*/ 	.word	0x00000000
        /*0100*/ 	.short	0x000a
        /*0102*/ 	.short	0x003c
        /*0104*/ 	.byte	0x00, 0xf0, 0x11, 0x00


	//----- nvinfo : EIATTR_KPARAM_INFO
	.align		4
.L_49:
        /*0108*/ 	.byte	0x04, 0x17
        /*010a*/ 	.short	(.L_51 - .L_50)
.L_50:
        /*010c*/ 	.word	0x00000000
        /*0110*/ 	.short	0x0009
        /*0112*/ 	.short	0x0038
        /*0114*/ 	.byte	0x00, 0xf0, 0x11, 0x00


	//----- nvinfo : EIATTR_KPARAM_INFO
	.align		4
.L_51:
        /*0118*/ 	.byte	0x04, 0x17
        /*011a*/ 	.short	(.L_53 - .L_52)
.L_52:
        /*011c*/ 	.word	0x00000000
        /*0120*/ 	.short	0x0008
        /*0122*/ 	.short	0x0034
        /*0124*/ 	.byte	0x00, 0xf0, 0x11, 0x00


	//----- nvinfo : EIATTR_KPARAM_INFO
	.align		4
.L_53:
        /*0128*/ 	.byte	0x04, 0x17
        /*012a*/ 	.short	(.L_55 - .L_54)
.L_54:
        /*012c*/ 	.word	0x00000000
        /*0130*/ 	.short	0x0007
        /*0132*/ 	.short	0x0030
        /*0134*/ 	.byte	0x00, 0xf0, 0x11, 0x00


	//----- nvinfo : EIATTR_KPARAM_INFO
	.align		4
.L_55:
        /*0138*/ 	.byte	0x04, 0x17
        /*013a*/ 	.short	(.L_57 - .L_56)
.L_56:
        /*013c*/ 	.word	0x00000000
        /*0140*/ 	.short	0x0006
        /*0142*/ 	.short	0x002c
        /*0144*/ 	.byte	0x00, 0xf0, 0x11, 0x00


	//----- nvinfo : EIATTR_KPARAM_INFO
	.align		4
.L_57:
        /*0148*/ 	.byte	0x04, 0x17
        /*014a*/ 	.short	(.L_59 - .L_58)
.L_58:
        /*014c*/ 	.word	0x00000000
        /*0150*/ 	.short	0x0005
        /*0152*/ 	.short	0x0028
        /*0154*/ 	.byte	0x00, 0xf0, 0x11, 0x00


	//----- nvinfo : EIATTR_KPARAM_INFO
	.align		4
.L_59:
        /*0158*/ 	.byte	0x04, 0x17
        /*015a*/ 	.short	(.L_61 - .L_60)
.L_60:
        /*015c*/ 	.word	0x00000000
        /*0160*/ 	.short	0x0004
        /*0162*/ 	.short	0x0020
        /*0164*/ 	.byte	0x00, 0xf4, 0x21, 0x00


	//----- nvinfo : EIATTR_KPARAM_INFO
	.align		4
.L_61:
        /*0168*/ 	.byte	0x04, 0x17
        /*016a*/ 	.short	(.L_63 - .L_62)
.L_62:
        /*016c*/ 	.word	0x00000000
        /*0170*/ 	.short	0x0003
        /*0172*/ 	.short	0x0018
        /*0174*/ 	.byte	0x00, 0xf4, 0x21, 0x00


	//----- nvinfo : EIATTR_KPARAM_INFO
	.align		4
.L_63:
        /*0178*/ 	.byte	0x04, 0x17
        /*017a*/ 	.short	(.L_65 - .L_64)
.L_64:
        /*017c*/ 	.word	0x00000000
        /*0180*/ 	.short	0x0002
        /*0182*/ 	.short	0x0010
        /*0184*/ 	.byte	0x00, 0xf4, 0x21, 0x00


	//----- nvinfo : EIATTR_KPARAM_INFO
	.align		4
.L_65:
        /*0188*/ 	.byte	0x04, 0x17
        /*018a*/ 	.short	(.L_67 - .L_66)
.L_66:
        /*018c*/ 	.word	0x00000000
        /*0190*/ 	.short	0x0001
        /*0192*/ 	.short	0x0008
        /*0194*/ 	.byte	0x00, 0xf4, 0x21, 0x00


	//----- nvinfo : EIATTR_KPARAM_INFO
	.align		4
.L_67:
        /*0198*/ 	.byte	0x04, 0x17
        /*019a*/ 	.short	(.L_69 - .L_68)
.L_68:
        /*019c*/ 	.word	0x00000000
        /*01a0*/ 	.short	0x0000
        /*01a2*/ 	.short	0x0000
        /*01a4*/ 	.byte	0x00, 0xf4, 0x21, 0x00


	//----- nvinfo : EIATTR_AT_ENTRY_FRAGMENTS
	.align		4
.L_69:
        /*01a8*/ 	.byte	0x04, 0x4f
        /*01aa*/ 	.short	(.L_71 - .L_70)


	//   ....[0]....
.L_70:
        /*01ac*/ 	.word	0x00000004


	//----- nvinfo : EIATTR_RESERVED_SMEM_USED
	.align		4
.L_71:
        /*01b0*/ 	.byte	0x01, 0x41
	.zero		2


	//----- nvinfo : EIATTR_SPARSE_MMA_MASK
	.align		4
        /*01b4*/ 	.byte	0x03, 0x50
        /*01b6*/ 	.short	0x0000


	//----- nvinfo : EIATTR_TCGEN05_1CTA_USED
	.align		4
        /*01b8*/ 	.byte	0x01, 0x51
	.zero		2


	//----- nvinfo : EIATTR_MAXREG_COUNT
	.align		4
        /*01bc*/ 	.byte	0x03, 0x1b
        /*01be*/ 	.short	0x00ff


	//----- nvinfo : EIATTR_NUM_BARRIERS
	.align		4
        /*01c0*/ 	.byte	0x02, 0x4c
        /*01c2*/ 	.byte	0x01
	.zero		1


	//----- nvinfo : EIATTR_INT_WARP_WIDE_INSTR_OFFSETS
	.align		4
        /*01c4*/ 	.byte	0x04, 0x31
        /*01c6*/ 	.short	(.L_73 - .L_72)


	//   ....[0]....
.L_72:
        /*01c8*/ 	.word	0x00000e30


	//   ....[1]....
        /*01cc*/ 	.word	0x00000e40


	//   ....[2]....
        /*01d0*/ 	.word	0x000011d0


	//   ....[3]....
        /*01d4*/ 	.word	0x00001220


	//   ....[4]....
        /*01d8*/ 	.word	0x00002e90


	//   ....[5]....
        /*01dc*/ 	.word	0x00005470


	//   ....[6]....
        /*01e0*/ 	.word	0x000054c0


	//----- nvinfo : EIATTR_COOP_GROUP_MASK_REGIDS
	.align		4
.L_73:
        /*01e4*/ 	.byte	0x04, 0x29
        /*01e6*/ 	.short	(.L_75 - .L_74)


	//   ....[0]....
.L_74:
        /*01e8*/ 	.word	0xffffffff


	//   ....[1]....
        /*01ec*/ 	.word	0xffffffff


	//   ....[2]....
        /*01f0*/ 	.word	0xffffffff


	//   ....[3]....
        /*01f4*/ 	.word	0xffffffff


	//   ....[4]....
        /*01f8*/ 	.word	0xffffffff


	//   ....[5]....
        /*01fc*/ 	.word	0xffffffff


	//   ....[6]....
        /*0200*/ 	.word	0xffffffff


	//   ....[7]....
        /*0204*/ 	.word	0xffffffff


	//   ....[8]....
        /*0208*/ 	.word	0xffffffff


	//   ....[9]....
        /*020c*/ 	.word	0xffffffff


	//   ....[10]....
        /*0210*/ 	.word	0xffffffff


	//   ....[11]....
        /*0214*/ 	.word	0xffffffff


	//----- nvinfo : EIATTR_COOP_GROUP_INSTR_OFFSETS
	.align		4
.L_75:
        /*0218*/ 	.byte	0x04, 0x28
        /*021a*/ 	.short	(.L_77 - .L_76)


	//   ....[0]....
.L_76:
        /*021c*/ 	.word	0x00000050


	//   ....[1]....
        /*0220*/ 	.word	0x00000310


	//   ....[2]....
        /*0224*/ 	.word	0x000018a0


	//   ....[3]....
        /*0228*/ 	.word	0x00001c00


	//   ....[4]....
        /*022c*/ 	.word	0x00002090


	//   ....[5]....
        /*0230*/ 	.word	0x000020f0


	//   ....[6]....
        /*0234*/ 	.word	0x00003310


	//   ....[7]....
        /*0238*/ 	.word	0x00003360


	//   ....[8]....
        /*023c*/ 	.word	0x000037c0


	//   ....[9]....
        /*0240*/ 	.word	0x00003830


	//   ....[10]....
        /*0244*/ 	.word	0x00005300


	//   ....[11]....
        /*0248*/ 	.word	0x00005570


	//----- nvinfo : EIATTR_VRC_CTA_INIT_COUNT
	.align		4
.L_77:
        /*024c*/ 	.byte	0x02, 0x4a
        /*024e*/ 	.byte	0x80
	.zero		1


	//----- nvinfo : EIATTR_MBARRIER_INSTR_OFFSETS
	.align		4
        /*0250*/ 	.byte	0x04, 0x39
        /*0252*/ 	.short	(.L_79 - .L_78)


	//   ....[0]....
.L_78:
        /*0254*/ 	.word	0x00000fd0
        /*0258*/ 	.word	0x000000ff
        /*025c*/ 	.word	0x00000000
        /*0260*/ 	.short	0x0100
        /*0262*/ 	.byte	0x12
	.zero		1


	//   ....[1]....
        /*0264*/ 	.word	0x00001210
        /*0268*/ 	.word	0x000000ff
        /*026c*/ 	.word	0x00005008
        /*0270*/ 	.short	0x0100
        /*0272*/ 	.byte	0x0f
	.zero		1


	//   ....[2]....
        /*0274*/ 	.word	0x00001390
        /*0278*/ 	.word	0x000000ff
        /*027c*/ 	.word	0x00003000
        /*0280*/ 	.short	0x0100
        /*0282*/ 	.byte	0x0f
	.zero		1


	//   ....[3]....
        /*0284*/ 	.word	0x00001570
        /*0288*/ 	.word	0x000000ff
        /*028c*/ 	.word	0x00003000
        /*0290*/ 	.short	0x010a
        /*0292*/ 	.byte	0x0f
	.zero		1


	//   ....[4]....
        /*0294*/ 	.word	0x00001660
        /*0298*/ 	.word	0x000000ff
        /*029c*/ 	.word	0x00003000
        /*02a0*/ 	.short	0x0108
        /*02a2*/ 	.byte	0x0f
	.zero		1


	//   ....[5]....
        /*02a4*/ 	.word	0x00002fd0
        /*02a8*/ 	.word	0x000000ff
        /*02ac*/ 	.word	0x00005010
        /*02b0*/ 	.short	0x0100
        /*02b2*/ 	.byte	0x0f
	.zero		1


	//   ....[6]....
        /*02b4*/ 	.word	0x000030f0
        /*02b8*/ 	.word	0x000000ff
        /*02bc*/ 	.word	0x00005010
        /*02c0*/ 	.short	0x010a
        /*02c2*/ 	.byte	0x0f
	.zero		1


	//   ....[7]....
        /*02c4*/ 	.word	0x00003170
        /*02c8*/ 	.word	0x000000ff
        /*02cc*/ 	.word	0x00005010
        /*02d0*/ 	.short	0x0108
        /*02d2*/ 	.byte	0x0f
	.zero		1


	//   ....[8]....
        /*02d4*/ 	.word	0x00003880
        /*02d8*/ 	.word	0x000000ff
        /*02dc*/ 	.word	0x00000000
        /*02e0*/ 	.short	0x010a
        /*02e2*/ 	.byte	0x12
	.zero		1


	//   ....[9]....
        /*02e4*/ 	.word	0x00004180
        /*02e8*/ 	.word	0x000000ff
        /*02ec*/ 	.word	0x00000000
        /*02f0*/ 	.short	0x010a
        /*02f2*/ 	.byte	0x12
	.zero		1


	//   ....[10]....
        /*02f4*/ 	.word	0x000042f0
        /*02f8*/ 	.word	0x000000ff
        /*02fc*/ 	.word	0x00005000
        /*0300*/ 	.short	0x0108
        /*0302*/ 	.byte	0x0f
	.zero		1


	//   ....[11]....
        /*0304*/ 	.word	0x00004380
        /*0308*/ 	.word	0x000000ff
        /*030c*/ 	.word	0x00005008
        /*0310*/ 	.short	0x0108
        /*0312*/ 	.byte	0x0f
	.zero		1


	//   ....[12]....
        /*0314*/ 	.word	0x00005590
        /*0318*/ 	.word	0x000000ff
        /*031c*/ 	.word	0x00003000
        /*0320*/ 	.short	0x010a
        /*0322*/ 	.byte	0x0f
	.zero		1


	//   ....[13]....
        /*0324*/ 	.word	0x000055c0
        /*0328*/ 	.word	0x000000ff
        /*032c*/ 	.word	0x00005010
        /*0330*/ 	.short	0x010a
        /*0332*/ 	.byte	0x0f
	.zero		1


	//   ....[14]....
        /*0334*/ 	.word	0x000055f0
        /*0338*/ 	.word	0x000000ff
        /*033c*/ 	.word	0x00000000
        /*0340*/ 	.short	0x010a
        /*0342*/ 	.byte	0x12
	.zero		1


	//   ....[15]....
        /*0344*/ 	.word	0x00005620
        /*0348*/ 	.word	0x000000ff
        /*034c*/ 	.word	0x00000000
        /*0350*/ 	.short	0x010a
        /*0352*/ 	.byte	0x12
	.zero		1


	//----- nvinfo : EIATTR_NUM_MBARRIERS
	.align		4
.L_79:
        /*0354*/ 	.byte	0x03, 0x38
        /*0356*/ 	.short	0xffff


	//----- nvinfo : EIATTR_EXIT_INSTR_OFFSETS
	.align		4
        /*0358*/ 	.byte	0x04, 0x1c
        /*035a*/ 	.short	(.L_81 - .L_80)


	//   ....[0]....
.L_80:
        /*035c*/ 	.word	0x00005580


	//----- nvinfo : EIATTR_REQNTID
	.align		4
.L_81:
        /*0360*/ 	.byte	0x04, 0x10
        /*0362*/ 	.short	(.L_83 - .L_82)
.L_82:
        /*0364*/ 	.word	0x00000100
        /*0368*/ 	.word	0x00000001
        /*036c*/ 	.word	0x00000001


	//----- nvinfo : EIATTR_CRS_STACK_SIZE
	.align		4
.L_83:
        /*0370*/ 	.byte	0x04, 0x1e
        /*0372*/ 	.short	(.L_85 - .L_84)
.L_84:
        /*0374*/ 	.word	0x00000000


	//----- nvinfo : EIATTR_CBANK_PARAM_SIZE
	.align		4
.L_85:
        /*0378*/ 	.byte	0x03, 0x19
        /*037a*/ 	.short	0x0088


	//----- nvinfo : EIATTR_PARAM_CBANK
	.align		4
        /*037c*/ 	.byte	0x04, 0x0a
        /*037e*/ 	.short	(.L_87 - .L_86)
	.align		4
.L_86:
        /*0380*/ 	.word	index@(.nv.constant0.attn_fwd)
        /*0384*/ 	.short	0x0380
        /*0386*/ 	.short	0x0088


	//----- nvinfo : EIATTR_SW_WAR
	.align		4
.L_87:
        /*0388*/ 	.byte	0x04, 0x36
        /*038a*/ 	.short	(.L_89 - .L_88)
.L_88:
        /*038c*/ 	.word	0x00000008
.L_89:


//--------------------- .nv.compat                --------------------------
	.section	.nv.compat,"",@"SHT_CUDA_COMPAT_INFO"
	.align	4
        /*0000*/ 	.byte	0x02, 0x02, 0x02, 0x00, 0x02, 0x05, 0x05, 0x00, 0x02, 0x03, 0x00, 0x00, 0x02, 0x06, 0x01, 0x00


//--------------------- .nv.callgraph             --------------------------
	.section	.nv.callgraph,"",@"SHT_CUDA_CALLGRAPH"
	.align	4
	.sectionentsize	8
	.align		4
        /*0000*/ 	.word	0x00000000
	.align		4
        /*0004*/ 	.word	0xffffffff
	.align		4
        /*0008*/ 	.word	0x00000000
	.align		4
        /*000c*/ 	.word	0xfffffffe
	.align		4
        /*0010*/ 	.word	0x00000000
	.align		4
        /*0014*/ 	.word	0xfffffffd
	.align		4
        /*0018*/ 	.word	0x00000000
	.align		4
        /*001c*/ 	.word	0xfffffffc


//--------------------- .nv.constant4             --------------------------
	.section	.nv.constant4,"a",@progbits
	.align	8
	.align		8
.nv.constant4:
        /*0000*/ 	.dword	_$_str


//--------------------- .text.attn_fwd            --------------------------
	.section	.text.attn_fwd,"ax",@progbits
	.align	128
        .global         attn_fwd
        .type           attn_fwd,@function
        .size           attn_fwd,(.L_x_27 - attn_fwd)
        .other          attn_fwd,@"STO_CUDA_ENTRY STV_DEFAULT"
attn_fwd:
.text.attn_fwd:
[----:B------:R-:W0:Y:S01]  /*0000*/  LDC R1, c[0x0][0x37c] ;  /* 0x0000df00ff017b82 */ /* 0x000e220000000800 */
[----:B------:R-:W1:Y:S02]  /*0010*/  S2R R2, SR_TID.X ;  /* 0x0000000000027919 */ /* 0x000e640000002100 */
[----:B-1----:R-:W-:-:S13]  /*0020*/  ISETP.GE.U32.AND P1, PT, R2, 0x20, PT ;  /* 0x000000200200780c */ /* 0x002fda0003f26070 */
[----:B------:R-:W-:Y:S05]  /*0030*/  @P1 BRA `(.L_x_0) ;  /* 0x0000000000b81947 */ /* 0x000fea0003800000 */
[----:B------:R-:W1:Y:S01]  /*0040*/  S2UR UR6, SR_CgaCtaId ;  /* 0x00000000000679c3 */ /* 0x000e620000008800 */
[----:B------:R-:W-:Y:S01]  /*0050*/  NOP ;  /* 0x0000000000007918 */ /* 0x000fe20000000000 */
[----:B------:R-:W-:Y:S02]  /*0060*/  UMOV UR4, 0x40 ;  /* 0x0000004000047882 */ /* 0x000fe40000000000 */
[----:B-1----:R-:W-:-:S09]  /*0070*/  ULEA UR4, UR6, UR4, 0x18 ;  /* 0x0000000406047291 */ /* 0x002fd2000f8ec0ff */
[----:B------:R-:W1:Y:S01]  /*0080*/  LDS.U8 R0, [UR4] ;  /* 0x00000004ff007984 */ /* 0x000e620008000000 */
[----:B------:R-:W-:Y:S02]  /*0090*/  UMOV UR4, 0x400 ;  /* 0x0000040000047882 */ /* 0x000fe40000000000 */
[----:B------:R-:W-:Y:S01]  /*00a0*/  ULEA UR4, UR6, UR4, 0x18 ;  /* 0x0000000406047291 */ /* 0x000fe2000f8ec0ff */
[----:B-1----:R-:W-:-:S13]  /*00b0*/  ISETP.NE.AND P0, PT, R0, RZ, PT ;  /* 0x000000ff0000720c */ /* 0x002fda0003f05270 */
[----:B------:R-:W-:Y:S05]  /*00c0*/  @P0 BRA `(.L_x_1) ;  /* 0x00000000007c0947 */ /* 0x000fea0003800000 */
[----:B------:R-:W-:-:S13]  /*00d0*/  ELECT P0, URZ, PT ;  /* 0x0000000000ff782f */ /* 0x000fda0003800000 */
[----:B------:R-:W-:Y:S05]  /*00e0*/  @!P0 BRA `(.L_x_2) ;  /* 0x0000000000848947 */ /* 0x000fea0003800000 */
[----:B------:R-:W-:Y:S01]  /*00f0*/  UMOV UR5, 0x2 ;  /* 0x0000000200057882 */ /* 0x000fe20000000000 */
[----:B------:R-:W-:Y:S02]  /*0100*/  IMAD.MOV.U32 R5, RZ, RZ, 0x1 ;  /* 0x00000001ff057424 */ /* 0x000fe400078e00ff */
[----:B------:R-:W-:Y:S02]  /*0110*/  IMAD.MOV.U32 R3, RZ, RZ, 0x3 ;  /* 0x00000003ff037424 */ /* 0x000fe400078e00ff */
[----:B------:R-:W-:Y:S04]  /*0120*/  DEPBAR.LE SB1, 0x36 ;  /* 0x00009d800000791a */ /* 0x000fe80000000000 */
[----:B------:R-:W1:Y:S02]  /*0130*/  UTCATOMSWS.FIND_AND_SET.ALIGN UP0, UR5, UR5 ;  /* 0x00000005000575e3 */ /* 0x000e640008000800 */
[----:B-1----:R-:W-:-:S04]  /*0140*/  PLOP3.LUT P0, PT, PT, PT, UP0, 0x80, 0x8 ;  /* 0x000000000008781c */ /* 0x002fc80003f0f008 */
[----:B------:R-:W-:-:S04]  /*0150*/  SEL R0, RZ, 0xffffffff, !P0 ;  /* 0xffffffffff007807 */ /* 0x000fc80004000000 */
[----:B------:R-:W-:Y:S01]  /*0160*/  ISETP.NE.AND P0, PT, R0, RZ, PT ;  /* 0x000000ff0000720c */ /* 0x000fe20003f05270 */
[----:B------:R-:W-:-:S12]  /*0170*/  IMAD.U32 R0, RZ, RZ, UR5 ;  /* 0x00000005ff007e24 */ /* 0x000fd8000f8e00ff */
[----:B------:R-:W-:Y:S05]  /*0180*/  @P0 BRA `(.L_x_3) ;  /* 0x0000000000240947 */ /* 0x000fea0003800000 */
.L_x_4:
[----:B------:R-:W-:Y:S05]  /*0190*/  NANOSLEEP 0x64 ;  /* 0x000000640000795d */ /* 0x000fea0003800000 */
[----:B------:R-:W-:-:S05]  /*01a0*/  UMOV UR5, 0x2 ;  /* 0x0000000200057882 */ /* 0x000fca0000000000 */
[----:B------:R-:W-:Y:S04]  /*01b0*/  DEPBAR.LE SB1, 0x36 ;  /* 0x00009d800000791a */ /* 0x000fe80000000000 */
[----:B------:R-:W1:Y:S02]  /*01c0*/  UTCATOMSWS.FIND_AND_SET.ALIGN UP0, UR5, UR5 ;  /* 0x00000005000575e3 */ /* 0x000e640008000800 */
[----:B-1----:R-:W-:-:S04]  /*01d0*/  PLOP3.LUT P0, PT, PT, PT, UP0, 0x80, 0x8 ;  /* 0x000000000008781c */ /* 0x002fc80003f0f008 */
[----:B------:R-:W-:-:S04]  /*01e0*/  SEL R0, RZ, 0xffffffff, !P0 ;  /* 0xffffffffff007807 */ /* 0x000fc80004000000 */
[----:B------:R-:W-:Y:S01]  /*01f0*/  ISETP.NE.AND P0, PT, R0, RZ, PT ;  /* 0x000000ff0000720c */ /* 0x000fe20003f05270 */
[----:B------:R-:W-:-:S12]  /*0200*/  IMAD.U32 R0, RZ, RZ, UR5 ;  /* 0x00000005ff007e24 */ /* 0x000fd8000f8e00ff */
[----:B------:R-:W-:Y:S05]  /*0210*/  @!P0 BRA `(.L_x_4) ;  /* 0xfffffffc00dc8947 */ /* 0x000fea000383ffff */
.L_x_3:
[C---:B------:R-:W-:Y:S01]  /*0220*/  VIADD R4, R0.reuse, 0x10 ;  /* 0x0000001000047836 */ /* 0x040fe20000000000 */
[----:B------:R-:W-:Y:S01]  /*0230*/  UMOV UR5, 0x50 ;  /* 0x0000005000057882 */ /* 0x000fe20000000000 */
[----:B------:R-:W-:Y:S01]  /*0240*/  SHF.L.U32 R3, R3, R0, RZ ;  /* 0x0000000003037219 */ /* 0x000fe200000006ff */
[----:B------:R-:W-:Y:S01]  /*0250*/  ULEA UR5, UR6, UR5, 0x18 ;  /* 0x0000000506057291 */ /* 0x000fe2000f8ec0ff */
[----:B------:R-:W-:Y:S01]  /*0260*/  IMAD.SHL.U32 R0, R0, 0x20, RZ ;  /* 0x0000002000007824 */ /* 0x000fe200078e00ff */
[----:B------:R-:W-:-:S04]  /*0270*/  SHF.L.U32 R4, R5, R4, RZ ;  /* 0x0000000405047219 */ /* 0x000fc800000006ff */
[----:B------:R-:W-:-:S05]  /*0280*/  LOP3.LUT R3, R4, R3, RZ, 0xfc, !PT ;  /* 0x0000000304037212 */ /* 0x000fca00078efcff */
[----:B------:R1:W-:Y:S04]  /*0290*/  ATOMS.OR RZ, [UR5], R3 ;  /* 0x00000003ffff798c */ /* 0x0003e8000b000005 */
[----:B------:R1:W-:Y:S01]  /*02a0*/  STS [UR4], R0 ;  /* 0x00000000ff007988 */ /* 0x0003e20008000804 */
[----:B------:R-:W-:Y:S05]  /*02b0*/  BRA `(.L_x_2) ;  /* 0x0000000000107947 */ /* 0x000fea0003800000 */
.L_x_1:
[----:B------:R-:W-:Y:S01]  /*02c0*/  IMAD.MOV.U32 R0, RZ, RZ, -0x1 ;  /* 0xffffffffff007424 */ /* 0x000fe200078e00ff */
[----:B------:R-:W-:-:S04]  /*02d0*/  MOV R4, 0x300 ;  /* 0x0000030000047802 */ /* 0x000fc80000000f00 */
[----:B------:R1:W-:Y:S03]  /*02e0*/  STS [UR4], R0 ;  /* 0x00000000ff007988 */ /* 0x0003e60008000804 */
[----:B01----:R-:W-:Y:S05]  /*02f0*/  CALL.REL.NOINC `($__internal_1_$__cuda_sm10x_tcgen05_guardrail_trap_phase_invalid_during_alloc) ;  /* 0x0000005000e07944 */ /* 0x003fea0003c00000 */
.L_x_2:
[----:B------:R-:W-:Y:S05]  /*0300*/  WARPSYNC.ALL ;  /* 0x0000000000007948 */ /* 0x000fea0003800000 */
[----:B------:R-:W-:Y:S01]  /*0310*/  NOP ;  /* 0x0000000000007918 */ /* 0x000fe20000000000 */
.L_x_0:
[----:B-1----:R-:W1:Y:S01]  /*0320*/  S2R R0, SR_CTAID.X ;  /* 0x0000000000007919 */ /* 0x002e620000002500 */
[----:B------:R-:W2:Y:S01]  /*0330*/  S2UR UR6, SR_CgaCtaId ;  /* 0x00000000000679c3 */ /* 0x000ea20000008800 */
[----:B------:R-:W3:Y:S01]  /*0340*/  LDCU.64 UR4, c[0x0][0x3b0] ;  /* 0x00007600ff0477ac */ /* 0x000ee20008000a00 */
[C---:B------:R-:W-:Y:S02]  /*0350*/  LOP3.LUT R3, R2.reuse, 0x3f, RZ, 0xc0, !PT ;  /* 0x0000003f02037812 */ /* 0x040fe400078ec0ff */
[----:B------:R-:W-:Y:S01]  /*0360*/  SHF.R.U32.HI R24, RZ, 0x6, R2 ;  /* 0x00000006ff187819 */ /* 0x000fe20000011602 */
[----:B------:R-:W-:Y:S01]  /*0370*/  UMOV UR15, 0x400 ;  /* 0x00000400000f7882 */ /* 0x000fe20000000000 */
[----:B------:R-:W4:Y:S01]  /*0380*/  LDCU.64 UR26, c[0x0][0x358] ;  /* 0x00006b00ff1a77ac */ /* 0x000f220008000a00 */
[----:B------:R-:W-:Y:S01]  /*0390*/  LEA.HI R20, R2, 0x1c, RZ, 0x1a ;  /* 0x0000001c02147811 */ /* 0x000fe200078fd0ff */
[----:B------:R-:W3:Y:S01]  /*03a0*/  S2UR UR14, SR_CTAID.Y ;  /* 0x00000000000e79c3 */ /* 0x000ee20000002600 */
[----:B------:R-:W-:Y:S01]  /*03b0*/  SGXT.U32 R24, R24, 0x2 ;  /* 0x000000021818781a */ /* 0x000fe20000000000 */
[----:B------:R-:W0:Y:S01]  /*03c0*/  LDCU UR19, c[0x0][0x3f0] ;  /* 0x00007e00ff1377ac */ /* 0x000e220008000800 */
[----:B------:R-:W-:-:S05]  /*03d0*/  LEA.HI R22, R2, 0xc, RZ, 0x1a ;  /* 0x0000000c02167811 */ /* 0x000fca00078fd0ff */
[----:B------:R-:W0:Y:S08]  /*03e0*/  LDC.64 R6, c[0x0][0x380] ;  /* 0x0000e000ff067b82 */ /* 0x000e300000000a00 */
[----:B------:R-:W4:Y:S01]  /*03f0*/  LDC R33, c[0x0][0x3b8] ;  /* 0x0000ee00ff217b82 */ /* 0x000f220000000800 */
[----:B--2---:R-:W-:-:S07]  /*0400*/  ULEA UR15, UR6, UR15, 0x18 ;  /* 0x0000000f060f7291 */ /* 0x004fce000f8ec0ff */
[----:B------:R-:W-:Y:S01]  /*0410*/  BAR.SYNC.DEFER_BLOCKING 0x0 ;  /* 0x0000000000007b1d */ /* 0x000fe20000010000 */
[----:B-1----:R-:W-:Y:S01]  /*0420*/  IMAD R0, R0, 0x40, R3 ;  /* 0x0000004000007824 */ /* 0x002fe200078e0203 */
[----:B---3--:R-:W-:Y:S01]  /*0430*/  UIMAD UR4, UR14, UR4, URZ ;  /* 0x000000040e0472a4 */ /* 0x008fe2000f8e02ff */
[----:B------:R-:W-:-:S05]  /*0440*/  LEA.HI R38, R2, 0x3c, RZ, 0x1a ;  /* 0x0000003c02267811 */ /* 0x000fca00078fd0ff */
[----:B------:R-:W1:Y:S01]  /*0450*/  LDC.64 R82, c[0x0][0x3c0] ;  /* 0x0000f000ff527b82 */ /* 0x000e620000000a00 */
[----:B------:R-:W-:Y:S01]  /*0460*/  IMAD R5, R0, UR5, RZ ;  /* 0x0000000500057c24 */ /* 0x000fe2000f8e02ff */
[----:B------:R-:W-:-:S04]  /*0470*/  USHF.R.S32.HI UR5, URZ, 0x1f, UR4 ;  /* 0x0000001fff057899 */ /* 0x000fc80008011404 */
[----:B0-----:R-:W-:Y:S02]  /*0480*/  IADD3 R21, P0, P2, R5, UR4, R6 ;  /* 0x0000000405157c10 */ /* 0x001fe4000fa1e006 */
[----:B------:R-:W-:Y:S01]  /*0490*/  SHF.R.S32.HI R6, RZ, 0x1f, R5 ;  /* 0x0000001fff067819 */ /* 0x000fe20000011405 */
[----:B------:R-:W0:Y:S01]  /*04a0*/  LDC.64 R42, c[0x0][0x388] ;  /* 0x0000e200ff2a7b82 */ /* 0x000e220000000a00 */
[----:B------:R-:W-:Y:S01]  /*04b0*/  LEA.HI R30, R2, 0x2c, RZ, 0x1a ;  /* 0x0000002c021e7811 */ /* 0x000fe200078fd0ff */
[----:B------:R-:W2:Y:S01]  /*04c0*/  LDCU UR4, c[0x0][0x3c8] ;  /* 0x00007900ff0477ac */ /* 0x000ea20008000800 */
[----:B------:R-:W-:Y:S01]  /*04d0*/  IADD3.X R25, PT, PT, R6, UR5, R7, P0, P2 ;  /* 0x0000000506197c10 */ /* 0x000fe200087e4407 */
[-C--:B----4-:R-:W-:Y:S01]  /*04e0*/  IMAD R4, R24, R33.reuse, RZ ;  /* 0x0000002118047224 */ /* 0x090fe200078e02ff */
[----:B------:R-:W3:Y:S01]  /*04f0*/  LDS R35, [UR15] ;  /* 0x0000000fff237984 */ /* 0x000ee20008000800 */
[----:B------:R-:W-:Y:S02]  /*0500*/  IMAD R9, R20, R33, RZ ;  /* 0x0000002114097224 */ /* 0x000fe400078e02ff */
[----:B------:R-:W-:Y:S01]  /*0510*/  BAR.SYNC.DEFER_BLOCKING 0x0 ;  /* 0x0000000000007b1d */ /* 0x000fe20000010000 */
[----:B------:R-:W-:Y:S01]  /*0520*/  IADD3 R6, P0, PT, R4, R21, RZ ;  /* 0x0000001504067210 */ /* 0x000fe20007f1e0ff */
[----:B------:R-:W-:-:S02]  /*0530*/  IMAD R12, R33, 0x4, R4 ;  /* 0x00000004210c7824 */ /* 0x000fc400078e0204 */
[----:B------:R-:W-:Y:S01]  /*0540*/  IMAD R5, R22, R33, RZ ;  /* 0x0000002116057224 */ /* 0x000fe200078e02ff */
[----:B------:R-:W-:Y:S02]  /*0550*/  LEA.HI.X.SX32 R7, R4, R25, 0x1, P0 ;  /* 0x0000001904077211 */ /* 0x000fe400000f0eff */
[----:B------:R-:W-:Y:S01]  /*0560*/  IADD3 R10, P0, PT, R12, R21, RZ ;  /* 0x000000150c0a7210 */ /* 0x000fe20007f1e0ff */
[----:B------:R-:W-:-:S03]  /*0570*/  IMAD R16, R38, R33, RZ ;  /* 0x0000002126107224 */ /* 0x000fc600078e02ff */
[----:B------:R-:W-:Y:S02]  /*0580*/  LEA.HI.X.SX32 R11, R12, R25, 0x1, P0 ;  /* 0x000000190c0b7211 */ /* 0x000fe400000f0eff */
[----:B------:R-:W-:Y:S01]  /*0590*/  IADD3 R8, P0, PT, R9, R21, RZ ;  /* 0x0000001509087210 */ /* 0x000fe20007f1e0ff */
[----:B------:R-:W-:Y:S01]  /*05a0*/  IMAD R13, R30, R33, RZ ;  /* 0x000000211e0d7224 */ /* 0x000fe200078e02ff */
[----:B------:R-:W-:Y:S02]  /*05b0*/  IADD3 R14, P2, PT, R5, R21, RZ ;  /* 0x00000015050e7210 */ /* 0x000fe40007f5e0ff */
[----:B------:R-:W-:Y:S02]  /*05c0*/  LEA.HI.X.SX32 R9, R9, R25, 0x1, P0 ;  /* 0x0000001909097211 */ /* 0x000fe400000f0eff */
[----:B------:R-:W-:Y:S01]  /*05d0*/  IADD3 R28, P0, PT, R16, R21, RZ ;  /* 0x00000015101c7210 */ /* 0x000fe20007f1e0ff */
[----:B------:R4:W5:Y:S01]  /*05e0*/  LDG.E.U8 R4, desc[UR26][R6.64] ;  /* 0x0000001a06047981 */ /* 0x000962000c1e1100 */
[----:B------:R-:W-:-:S02]  /*05f0*/  LEA.HI.X.SX32 R15, R5, R25, 0x1, P2 ;  /* 0x00000019050f7211 */ /* 0x000fc400010f0eff */
[----:B------:R-:W-:Y:S01]  /*0600*/  IADD3 R26, P2, PT, R13, R21, RZ ;  /* 0x000000150d1a7210 */ /* 0x000fe20007f5e0ff */
[----:B------:R1:W5:Y:S01]  /*0610*/  LDG.E.U8 R5, desc[UR26][R10.64] ;  /* 0x0000001a0a057981 */ /* 0x000362000c1e1100 */
[----:B------:R-:W-:-:S03]  /*0620*/  LEA.HI.X.SX32 R29, R16, R25, 0x1, P0 ;  /* 0x00000019101d7211 */ /* 0x000fc600000f0eff */
[----:B------:R0:W5:Y:S01]  /*0630*/  LDG.E.U8 R9, desc[UR26][R8.64] ;  /* 0x0000001a08097981 */ /* 0x000162000c1e1100 */
[----:B----4-:R-:W-:Y:S01]  /*0640*/  IMAD R6, R33, 0x4, R12 ;  /* 0x0000000421067824 */ /* 0x010fe200078e020c */
[----:B------:R-:W-:Y:S02]  /*0650*/  LEA.HI.X.SX32 R27, R13, R25, 0x1, P2 ;  /* 0x000000190d1b7211 */ /* 0x000fe400010f0eff */
[----:B------:R4:W5:Y:S01]  /*0660*/  LDG.E.U8 R7, desc[UR26][R14.64] ;  /* 0x0000001a0e077981 */ /* 0x000962000c1e1100 */
[C---:B-1----:R-:W-:Y:S01]  /*0670*/  IMAD R10, R33.reuse, 0x8, R6 ;  /* 0x00000008210a7824 */ /* 0x042fe200078e0206 */
[C---:B------:R-:W-:Y:S02]  /*0680*/  IADD3 R12, P0, PT, R6.reuse, R21, RZ ;  /* 0x00000015060c7210 */ /* 0x040fe40007f1e0ff */
[----:B------:R1:W5:Y:S02]  /*0690*/  LDG.E.U8 R11, desc[UR26][R26.64] ;  /* 0x0000001a1a0b7981 */ /* 0x000364000c1e1100 */
[----:B------:R-:W-:Y:S01]  /*06a0*/  LEA.HI.X.SX32 R13, R6, R25, 0x1, P0 ;  /* 0x00000019060d7211 */ /* 0x000fe200000f0eff */
[C---:B------:R-:W-:Y:S01]  /*06b0*/  IMAD R6, R33.reuse, 0x4, R10 ;  /* 0x0000000421067824 */ /* 0x040fe200078e020a */
[C---:B------:R-:W-:Y:S01]  /*06c0*/  IADD3 R16, P0, PT, R10.reuse, R21, RZ ;  /* 0x000000150a107210 */ /* 0x040fe20007f1e0ff */
[----:B------:R1:W5:Y:S02]  /*06d0*/  LDG.E.U8 R31, desc[UR26][R28.64] ;  /* 0x0000001a1c1f7981 */ /* 0x000364000c1e1100 */
[----:B0-----:R-:W-:Y:S01]  /*06e0*/  IMAD R8, R33, 0x4, R6 ;  /* 0x0000000421087824 */ /* 0x001fe200078e0206 */
[----:B------:R-:W-:Y:S01]  /*06f0*/  LEA.HI.X.SX32 R17, R10, R25, 0x1, P0 ;  /* 0x000000190a117211 */ /* 0x000fe200000f0eff */
[----:B------:R0:W5:Y:S01]  /*0700*/  LDG.E.U8 R32, desc[UR26][R12.64] ;  /* 0x0000001a0c207981 */ /* 0x000162000c1e1100 */
[----:B----4-:R-:W-:-:S03]  /*0710*/  IADD3 R14, P0, PT, R6, R21, RZ ;  /* 0x00000015060e7210 */ /* 0x010fc60007f1e0ff */
[----:B------:R-:W5:Y:S01]  /*0720*/  LDG.E.U8 R34, desc[UR26][R16.64] ;  /* 0x0000001a10227981 */ /* 0x000f62000c1e1100 */
[----:B------:R-:W-:Y:S01]  /*0730*/  LEA.HI.X.SX32 R15, R6, R25, 0x1, P0 ;  /* 0x00000019060f7211 */ /* 0x000fe200000f0eff */
[----:B------:R-:W-:Y:S01]  /*0740*/  IMAD R6, R33, 0x8, R8 ;  /* 0x0000000821067824 */ /* 0x000fe200078e0208 */
[----:B------:R-:W-:-:S03]  /*0750*/  IADD3 R18, P0, PT, R8, R21, RZ ;  /* 0x0000001508127210 */ /* 0x000fc60007f1e0ff */
[----:B------:R4:W5:Y:S01]  /*0760*/  LDG.E.U8 R23, desc[UR26][R14.64] ;  /* 0x0000001a0e177981 */ /* 0x000962000c1e1100 */
[----:B------:R-:W-:Y:S01]  /*0770*/  LEA.HI.X.SX32 R19, R8, R25, 0x1, P0 ;  /* 0x0000001908137211 */ /* 0x000fe200000f0eff */
[----:B------:R-:W-:Y:S01]  /*0780*/  IMAD R8, R33, 0x4, R6 ;  /* 0x0000000421087824 */ /* 0x000fe200078e0206 */
[----:B-1----:R-:W-:-:S03]  /*0790*/  IADD3 R26, P0, PT, R6, R21, RZ ;  /* 0x00000015061a7210 */ /* 0x002fc60007f1e0ff */
[C---:B------:R-:W-:Y:S01]  /*07a0*/  IMAD R10, R33.reuse, 0x4, R8 ;  /* 0x00000004210a7824 */ /* 0x040fe200078e0208 */
[----:B------:R-:W-:Y:S01]  /*07b0*/  IADD3 R28, P2, PT, R8, R21, RZ ;  /* 0x00000015081c7210 */ /* 0x000fe20007f5e0ff */
[----:B------:R1:W5:Y:S01]  /*07c0*/  LDG.E.U8 R36, desc[UR26][R18.64] ;  /* 0x0000001a12247981 */ /* 0x000362000c1e1100 */
[-C--:B------:R-:W-:Y:S01]  /*07d0*/  LEA.HI.X.SX32 R27, R6, R25.reuse, 0x1, P0 ;  /* 0x00000019061b7211 */ /* 0x080fe200000f0eff */
[C---:B------:R-:W-:Y:S01]  /*07e0*/  IMAD R6, R33.reuse, 0x8, R10 ;  /* 0x0000000821067824 */ /* 0x040fe200078e020a */
[----:B------:R-:W-:Y:S02]  /*07f0*/  LEA.HI.X.SX32 R29, R8, R25, 0x1, P2 ;  /* 0x00000019081d7211 */ /* 0x000fe400010f0eff */
[C---:B0-----:R-:W-:Y:S01]  /*0800*/  IADD3 R12, P0, PT, R10.reuse, R21, RZ ;  /* 0x000000150a0c7210 */ /* 0x041fe20007f1e0ff */
[C---:B------:R-:W-:Y:S01]  /*0810*/  IMAD R8, R33.reuse, 0x4, R6 ;  /* 0x0000000421087824 */ /* 0x040fe200078e0206 */
[----:B------:R-:W5:Y:S02]  /*0820*/  LDG.E.U8 R26, desc[UR26][R26.64] ;  /* 0x0000001a1a1a7981 */ /* 0x000f64000c1e1100 */
[----:B------:R-:W-:Y:S01]  /*0830*/  LEA.HI.X.SX32 R13, R10, R25, 0x1, P0 ;  /* 0x000000190a0d7211 */ /* 0x000fe200000f0eff */
[----:B------:R-:W-:Y:S01]  /*0840*/  IMAD R10, R33, 0x4, R8 ;  /* 0x00000004210a7824 */ /* 0x000fe200078e0208 */
[-C--:B----4-:R-:W-:Y:S01]  /*0850*/  IADD3 R14, P0, PT, R6, R21.reuse, RZ ;  /* 0x00000015060e7210 */ /* 0x090fe20007f1e0ff */
[----:B------:R-:W5:Y:S01]  /*0860*/  LDG.E.U8 R29, desc[UR26][R28.64] ;  /* 0x0000001a1c1d7981 */ /* 0x000f62000c1e1100 */
[----:B------:R-:W-:-:S02]  /*0870*/  IADD3 R16, P2, PT, R8, R21, RZ ;  /* 0x0000001508107210 */ /* 0x000fc40007f5e0ff */
[----:B------:R-:W-:Y:S01]  /*0880*/  LEA.HI.X.SX32 R15, R6, R25, 0x1, P0 ;  /* 0x00000019060f7211 */ /* 0x000fe200000f0eff */
[----:B--2---:R-:W-:Y:S01]  /*0890*/  IMAD R6, R3, UR4, RZ ;  /* 0x0000000403067c24 */ /* 0x004fe2000f8e02ff */
[----:B-1----:R-:W-:Y:S01]  /*08a0*/  IADD3 R18, P0, PT, R10, R21, RZ ;  /* 0x000000150a127210 */ /* 0x002fe20007f1e0ff */
[----:B------:R-:W-:Y:S01]  /*08b0*/  IMAD R21, R82, UR14, RZ ;  /* 0x0000000e52157c24 */ /* 0x000fe2000f8e02ff */
[-C--:B------:R-:W-:Y:S01]  /*08c0*/  LEA.HI.X.SX32 R17, R8, R25.reuse, 0x1, P2 ;  /* 0x0000001908117211 */ /* 0x080fe200010f0eff */
[----:B------:R0:W5:Y:S01]  /*08d0*/  LDG.E.U8 R44, desc[UR26][R14.64] ;  /* 0x0000001a0e2c7981 */ /* 0x000162000c1e1100 */
[----:B------:R-:W-:Y:S02]  /*08e0*/  SHF.R.U32.HI R8, RZ, 0x5, R2 ;  /* 0x00000005ff087819 */ /* 0x000fe40000011602 */
[----:B------:R-:W-:Y:S01]  /*08f0*/  LEA.HI.X.SX32 R19, R10, R25, 0x1, P0 ;  /* 0x000000190a137211 */ /* 0x000fe200000f0eff */
[----:B------:R-:W5:Y:S01]  /*0900*/  LDG.E.U8 R40, desc[UR26][R12.64] ;  /* 0x0000001a0c287981 */ /* 0x000f62000c1e1100 */
[----:B------:R-:W-:-:S02]  /*0910*/  R2UR UR22, R8 ;  /* 0x00000000081672ca */ /* 0x000fc400000e0000 */
[--C-:B------:R-:W-:Y:S01]  /*0920*/  IADD3 R65, P0, P2, R6, R42, R21.reuse ;  /* 0x0000002a06417210 */ /* 0x100fe20007a1e015 */
[----:B------:R1:W5:Y:S01]  /*0930*/  LDG.E.U8 R46, desc[UR26][R18.64] ;  /* 0x0000001a122e7981 */ /* 0x000362000c1e1100 */
[----:B------:R-:W-:Y:S01]  /*0940*/  SHF.R.S32.HI R10, RZ, 0x1f, R6 ;  /* 0x0000001fff0a7819 */ /* 0x000fe20000011406 */
[----:B------:R-:W-:Y:S01]  /*0950*/  IMAD R6, R24, R83, RZ ;  /* 0x0000005318067224 */ /* 0x000fe200078e02ff */
[----:B------:R-:W-:Y:S01]  /*0960*/  SHF.R.S32.HI R8, RZ, 0x1f, R21 ;  /* 0x0000001fff087819 */ /* 0x000fe20000011415 */
[----:B------:R2:W5:Y:S01]  /*0970*/  LDG.E.U8 R25, desc[UR26][R16.64] ;  /* 0x0000001a10197981 */ /* 0x000562000c1e1100 */
[----:B0-----:R-:W-:Y:S02]  /*0980*/  SHF.R.S32.HI R14, RZ, 0x7, R2 ;  /* 0x00000007ff0e7819 */ /* 0x001fe40000011402 */
[----:B-1----:R-:W-:Y:S01]  /*0990*/  IADD3.X R19, PT, PT, R10, R43, R8, P0, P2 ;  /* 0x0000002b0a137210 */ /* 0x002fe200007e4408 */
[----:B------:R-:W-:Y:S01]  /*09a0*/  IMAD R8, R83, 0x4, R6 ;  /* 0x0000000453087824 */ /* 0x000fe200078e0206 */
[----:B------:R-:W-:-:S03]  /*09b0*/  SGXT R14, R14, 0x1 ;  /* 0x000000010e0e781a */ /* 0x000fc60000000200 */
[C---:B------:R-:W-:Y:S01]  /*09c0*/  IMAD R10, R83.reuse, 0x4, R8 ;  /* 0x00000004530a7824 */ /* 0x040fe200078e0208 */
[----:B------:R-:W-:Y:S01]  /*09d0*/  LOP3.LUT R43, R14, 0x90, RZ, 0xc0, !PT ;  /* 0x000000900e2b7812 */ /* 0x000fe200078ec0ff */
[----:B------:R-:W-:Y:S02]  /*09e0*/  IMAD R12, R22, R83, RZ ;  /* 0x00000053160c7224 */ /* 0x000fe400078e02ff */
[----:B------:R-:W-:Y:S01]  /*09f0*/  IMAD R14, R83, 0x8, R10 ;  /* 0x00000008530e7824 */ /* 0x000fe200078e020a */
[----:B------:R-:W-:-:S03]  /*0a00*/  IADD3 R98, P0, PT, R6, R65, RZ ;  /* 0x0000004106627210 */ /* 0x000fc60007f1e0ff */
[C---:B--2---:R-:W-:Y:S01]  /*0a10*/  IMAD R16, R83.reuse, 0x4, R14 ;  /* 0x0000000453107824 */ /* 0x044fe200078e020e */
[----:B------:R-:W-:Y:S02]  /*0a20*/  IADD3 R88, P2, PT, R12, R65, RZ ;  /* 0x000000410c587210 */ /* 0x000fe40007f5e0ff */
[-C--:B------:R-:W-:Y:S01]  /*0a30*/  LEA.HI.X.SX32 R99, R6, R19.reuse, 0x1, P0 ;  /* 0x0000001306637211 */ /* 0x080fe200000f0eff */
[C---:B------:R-:W-:Y:S01]  /*0a40*/  IMAD R6, R83.reuse, 0x4, R16 ;  /* 0x0000000453067824 */ /* 0x040fe200078e0210 */
[----:B------:R-:W-:Y:S02]  /*0a50*/  LEA.HI.X.SX32 R89, R12, R19, 0x1, P2 ;  /* 0x000000130c597211 */ /* 0x000fe400010f0eff */
[----:B------:R-:W-:Y:S01]  /*0a60*/  IADD3 R96, P0, PT, R8, R65, RZ ;  /* 0x0000004108607210 */ /* 0x000fe20007f1e0ff */
[----:B------:R-:W-:-:S03]  /*0a70*/  IMAD R12, R83, 0x8, R6 ;  /* 0x00000008530c7824 */ /* 0x000fc600078e0206 */
[----:B------:R-:W-:Y:S01]  /*0a80*/  LEA.HI.X.SX32 R97, R8, R19, 0x1, P0 ;  /* 0x0000001308617211 */ /* 0x000fe200000f0eff */
[C---:B------:R-:W-:Y:S02]  /*0a90*/  IMAD R8, R83.reuse, 0x4, R12 ;  /* 0x0000000453087824 */ /* 0x040fe400078e020c */
[----:B------:R-:W-:Y:S01]  /*0aa0*/  IMAD R13, R20, R83, RZ ;  /* 0x00000053140d7224 */ /* 0x000fe200078e02ff */
[-C--:B------:R-:W-:Y:S01]  /*0ab0*/  IADD3 R94, P0, PT, R10, R65.reuse, RZ ;  /* 0x000000410a5e7210 */ /* 0x080fe20007f1e0ff */
[----:B------:R-:W-:Y:S01]  /*0ac0*/  IMAD R18, R83, 0x4, R8 ;  /* 0x0000000453127824 */ /* 0x000fe200078e0208 */
[-C--:B------:R-:W-:Y:S02]  /*0ad0*/  IADD3 R86, P2, PT, R14, R65.reuse, RZ ;  /* 0x000000410e567210 */ /* 0x080fe40007f5e0ff */
[----:B------:R-:W-:Y:S02]  /*0ae0*/  IADD3 R78, P3, PT, R13, R65, RZ ;  /* 0x000000410d4e7210 */ /* 0x000fe40007f7e0ff */
[-C--:B------:R-:W-:Y:S01]  /*0af0*/  LEA.HI.X.SX32 R95, R10, R19.reuse, 0x1, P0 ;  /* 0x000000130a5f7211 */ /* 0x080fe200000f0eff */
[----:B------:R-:W-:Y:S01]  /*0b00*/  IMAD R10, R83, 0x8, R18 ;  /* 0x00000008530a7824 */ /* 0x000fe200078e0212 */
[----:B------:R-:W-:Y:S01]  /*0b10*/  LEA.HI.X.SX32 R79, R13, R19, 0x1, P3 ;  /* 0x000000130d4f7211 */ /* 0x000fe200018f0eff */
[----:B------:R-:W-:Y:S01]  /*0b20*/  IMAD R15, R30, R83, RZ ;  /* 0x000000531e0f7224 */ /* 0x000fe200078e02ff */
[----:B------:R-:W-:-:S02]  /*0b30*/  IADD3 R84, P3, PT, R16, R65, RZ ;  /* 0x0000004110547210 */ /* 0x000fc40007f7e0ff */
[----:B------:R-:W-:Y:S01]  /*0b40*/  LEA.HI.X.SX32 R87, R14, R19, 0x1, P2 ;  /* 0x000000130e577211 */ /* 0x000fe200010f0eff */
[C---:B------:R-:W-:Y:S01]  /*0b50*/  IMAD R14, R83.reuse, 0x4, R10 ;  /* 0x00000004530e7824 */ /* 0x040fe200078e020a */
[----:B------:R-:W-:Y:S01]  /*0b60*/  IADD3 R80, P0, PT, R6, R65, RZ ;  /* 0x0000004106507210 */ /* 0x000fe20007f1e0ff */
[----:B------:R-:W-:Y:S01]  /*0b70*/  IMAD R17, R38, R83, RZ ;  /* 0x0000005326117224 */ /* 0x000fe200078e02ff */
[-C--:B------:R-:W-:Y:S02]  /*0b80*/  LEA.HI.X.SX32 R85, R16, R19.reuse, 0x1, P3 ;  /* 0x0000001310557211 */ /* 0x080fe400018f0eff */
[----:B------:R-:W-:Y:S01]  /*0b90*/  LEA.HI.X.SX32 R81, R6, R19, 0x1, P0 ;  /* 0x0000001306517211 */ /* 0x000fe200000f0eff */
[----:B------:R-:W-:Y:S01]  /*0ba0*/  IMAD R6, R83, 0x4, R14 ;  /* 0x0000000453067824 */ /* 0x000fe200078e020e */
[-C--:B------:R-:W-:Y:S02]  /*0bb0*/  IADD3 R70, P4, PT, R15, R65.reuse, RZ ;  /* 0x000000410f467210 */ /* 0x080fe40007f9e0ff */
[----:B------:R-:W-:-:S02]  /*0bc0*/  IADD3 R76, P2, PT, R12, R65, RZ ;  /* 0x000000410c4c7210 */ /* 0x000fc40007f5e0ff */
[----:B------:R-:W-:Y:S02]  /*0bd0*/  IADD3 R74, P3, PT, R8, R65, RZ ;  /* 0x00000041084a7210 */ /* 0x000fe40007f7e0ff */
[-C--:B------:R-:W-:Y:S02]  /*0be0*/  LEA.HI.X.SX32 R71, R15, R19.reuse, 0x1, P4 ;  /* 0x000000130f477211 */ /* 0x080fe400020f0eff */
[-C--:B------:R-:W-:Y:S02]  /*0bf0*/  LEA.HI.X.SX32 R77, R12, R19.reuse, 0x1, P2 ;  /* 0x000000130c4d7211 */ /* 0x080fe400010f0eff */
[----:B------:R-:W-:Y:S02]  /*0c00*/  LEA.HI.X.SX32 R75, R8, R19, 0x1, P3 ;  /* 0x00000013084b7211 */ /* 0x000fe400018f0eff */
[-C--:B------:R-:W-:Y:S02]  /*0c10*/  IADD3 R62, P5, PT, R17, R65.reuse, RZ ;  /* 0x00000041113e7210 */ /* 0x080fe40007fbe0ff */
[----:B------:R-:W-:-:S02]  /*0c20*/  IADD3 R72, P0, PT, R18, R65, RZ ;  /* 0x0000004112487210 */ /* 0x000fc40007f1e0ff */
[-C--:B------:R-:W-:Y:S02]  /*0c30*/  IADD3 R68, P2, PT, R10, R65.reuse, RZ ;  /* 0x000000410a447210 */ /* 0x080fe40007f5e0ff */
[-C--:B------:R-:W-:Y:S02]  /*0c40*/  IADD3 R66, P3, PT, R14, R65.reuse, RZ ;  /* 0x000000410e427210 */ /* 0x080fe40007f7e0ff */
[----:B------:R-:W-:Y:S02]  /*0c50*/  IADD3 R64, P4, PT, R6, R65, RZ ;  /* 0x0000004106407210 */ /* 0x000fe40007f9e0ff */
[----:B---3--:R-:W-:Y:S02]  /*0c60*/  R2UR UR11, R35 ;  /* 0x00000000230b72ca */ /* 0x008fe400000e0000 */
[-C--:B------:R-:W-:Y:S02]  /*0c70*/  LEA.HI.X.SX32 R63, R17, R19.reuse, 0x1, P5 ;  /* 0x00000013113f7211 */ /* 0x080fe400028f0eff */
[----:B------:R-:W-:-:S02]  /*0c80*/  LEA.HI.X.SX32 R73, R18, R19, 0x1, P0 ;  /* 0x0000001312497211 */ /* 0x000fc400000f0eff */
[-C--:B------:R-:W-:Y:S02]  /*0c90*/  LEA.HI.X.SX32 R69, R10, R19.reuse, 0x1, P2 ;  /* 0x000000130a457211 */ /* 0x080fe400010f0eff */
[-C--:B------:R-:W-:Y:S02]  /*0ca0*/  LEA.HI.X.SX32 R67, R14, R19.reuse, 0x1, P3 ;  /* 0x000000130e437211 */ /* 0x080fe400018f0eff */
[----:B------:R-:W-:Y:S02]  /*0cb0*/  LEA.HI.X.SX32 R65, R6, R19, 0x1, P4 ;  /* 0x0000001306417211 */ /* 0x000fe400020f0eff */
[----:B------:R-:W-:Y:S01]  /*0cc0*/  LOP3.LUT R43, R43, 0x7f, R2, 0x78, !PT ;  /* 0x0000007f2b2b7812 */ /* 0x000fe200078e7802 */
[----:B------:R-:W-:Y:S06]  /*0cd0*/  @P1 BRA `(.L_x_5) ;  /* 0x0000000000181947 */ /* 0x000fec0003800000 */
[----:B------:R-:W-:Y:S01]  /*0ce0*/  ELECT P0, URZ, PT ;  /* 0x0000000000ff782f */ /* 0x000fe20003800000 */
[----:B------:R-:W-:Y:S01]  /*0cf0*/  IMAD.MOV.U32 R6, RZ, RZ, 0x1 ;  /* 0x00000001ff067424 */ /* 0x000fe200078e00ff */
[----:B------:R-:W-:Y:S01]  /*0d00*/  UMOV UR4, 0x40 ;  /* 0x0000004000047882 */ /* 0x000fe20000000000 */
[----:B------:R-:W-:Y:S01]  /*0d10*/  UVIRTCOUNT.DEALLOC.SMPOOL 0x80 ;  /* 0x000000800000784c */ /* 0x000fe20000000000 */
[----:B------:R-:W-:-:S09]  /*0d20*/  ULEA UR4, UR6, UR4, 0x18 ;  /* 0x0000000406047291 */ /* 0x000fd2000f8ec0ff */
[----:B------:R0:W-:Y:S03]  /*0d30*/  @P0 STS.U8 [UR4], R6 ;  /* 0x00000006ff000988 */ /* 0x0001e60008000004 */
.L_x_5:
[----:B------:R-:W-:Y:S01]  /*0d40*/  USHF.L.U32 UR5, UR22, 0x3, URZ ;  /* 0x0000000316057899 */ /* 0x000fe200080006ff */
[----:B------:R-:W-:Y:S01]  /*0d50*/  LOP3.LUT R42, R43, 0x20, RZ, 0x3c, !PT ;  /* 0x000000202b2a7812 */ /* 0x000fe200078e3cff */
[----:B------:R-:W-:Y:S01]  /*0d60*/  USHF.L.U32 UR4, UR22, 0x15, URZ ;  /* 0x0000001516047899 */ /* 0x000fe200080006ff */
[----:B------:R-:W-:Y:S01]  /*0d70*/  LOP3.LUT P2, RZ, R2, 0xff, RZ, 0xc0, !PT ;  /* 0x000000ff02ff7812 */ /* 0x000fe2000784c0ff */
[----:B------:R-:W-:Y:S01]  /*0d80*/  ULOP3.LUT UR5, UR5, 0x20, URZ, 0xc0, !UPT ;  /* 0x0000002005057892 */ /* 0x000fe2000f8ec0ff */
[----:B-----5:R1:W-:Y:S01]  /*0d90*/  STS.U8 [R43+UR15], R4 ;  /* 0x000000042b007988 */ /* 0x0203e2000800000f */
[----:B------:R-:W-:Y:S01]  /*0da0*/  UMOV UR6, 0x1 ;  /* 0x0000000100067882 */ /* 0x000fe20000000000 */
[----:B------:R-:W-:Y:S01]  /*0db0*/  UIADD3 UR18, UPT, UPT, UR15, 0x5000, URZ ;  /* 0x000050000f127890 */ /* 0x000fe2000fffe0ff */
[----:B------:R-:W-:Y:S01]  /*0dc0*/  ISETP.LT.AND P3, PT, RZ, UR19, PT ;  /* 0x00000013ff007c0c */ /* 0x000fe2000bf61270 */
[----:B------:R-:W-:Y:S01]  /*0dd0*/  ULOP3.LUT UR4, UR5, 0x600000, UR4, 0xf8, !UPT ;  /* 0x0060000005047892 */ /* 0x000fe2000f8ef804 */
[----:B------:R-:W-:Y:S01]  /*0de0*/  STS.U8 [R43+UR15+0x200], R32 ;  /* 0x000200202b007988 */ /* 0x000fe2000800000f */
[----:B0-----:R-:W-:-:S02]  /*0df0*/  PRMT R6, RZ, 0x7610, R6 ;  /* 0x00007610ff067816 */ /* 0x001fc40000000006 */
[----:B------:R-:W-:Y:S01]  /*0e00*/  UIADD3 UR16, UPT, UPT, UR11, UR4, URZ ;  /* 0x000000040b107290 */ /* 0x000fe2000fffe0ff */
[----:B------:R-:W-:Y:S01]  /*0e10*/  STS.U8 [R43+UR15+0x400], R34 ;  /* 0x000400222b007988 */ /* 0x000fe2000800000f */
[----:B-1----:R-:W-:Y:S01]  /*0e20*/  PRMT R4, RZ, 0x7610, R4 ;  /* 0x00007610ff047816 */ /* 0x002fe20000000004 */
[----:B------:R-:W-:Y:S01]  /*0e30*/  VOTEU.ALL UP0, P2 ;  /* 0x0000000000ff7886 */ /* 0x000fe20001000000 */
[----:B------:R-:W-:Y:S01]  /*0e40*/  VOTEU.ALL UP1, P2 ;  /* 0x0000000000ff7886 */ /* 0x000fe20001020000 */
[----:B------:R-:W-:Y:S03]  /*0e50*/  STS.U8 [R43+UR15+0x600], R36 ;  /* 0x000600242b007988 */ /* 0x000fe6000800000f */
[----:B------:R-:W-:-:S04]  /*0e60*/  @!UP0 UIADD3 UR4, UPT, UPT, -UR6, 0x100000, URZ ;  /* 0x0010000006048890 */ /* 0x000fc8000fffe1ff */
[----:B------:R-:W-:Y:S02]  /*0e70*/  @!UP0 USHF.L.U32 UR5, UR4, 0xb, URZ ;  /* 0x0000000b04058899 */ /* 0x000fe400080006ff */
[----:B------:R-:W-:Y:S01]  /*0e80*/  @!UP0 USHF.L.U32 UR4, UR4, 0x1, URZ ;  /* 0x0000000104048899 */ /* 0x000fe200080006ff */
[----:B------:R-:W-:Y:S04]  /*0e90*/  STS.U8 [R43+UR15+0x800], R26 ;  /* 0x0008001a2b007988 */ /* 0x000fe8000800000f */
[----:B------:R-:W-:Y:S04]  /*0ea0*/  STS.U8 [R43+UR15+0xa00], R40 ;  /* 0x000a00282b007988 */ /* 0x000fe8000800000f */
[----:B------:R-:W-:Y:S04]  /*0eb0*/  STS.U8 [R43+UR15+0xc00], R44 ;  /* 0x000c002c2b007988 */ /* 0x000fe8000800000f */
[----:B------:R-:W-:Y:S04]  /*0ec0*/  STS.U8 [R43+UR15+0xe00], R46 ;  /* 0x000e002e2b007988 */ /* 0x000fe8000800000f */
[----:B------:R0:W-:Y:S04]  /*0ed0*/  STS.U8 [R42+UR15+0x100], R5 ;  /* 0x000100052a007988 */ /* 0x0001e8000800000f */
[----:B------:R-:W-:Y:S04]  /*0ee0*/  STS.U8 [R42+UR15+0x500], R23 ;  /* 0x000500172a007988 */ /* 0x000fe8000800000f */
[----:B------:R-:W-:Y:S04]  /*0ef0*/  STS.U8 [R42+UR15+0x900], R29 ;  /* 0x0009001d2a007988 */ /* 0x000fe8000800000f */
[----:B------:R1:W-:Y:S04]  /*0f00*/  STS.U8 [R42+UR15+0x300], R7 ;  /* 0x000300072a007988 */ /* 0x0003e8000800000f */
[----:B------:R2:W-:Y:S04]  /*0f10*/  STS.U8 [R42+UR15+0x700], R9 ;  /* 0x000700092a007988 */ /* 0x0005e8000800000f */
[----:B------:R3:W-:Y:S04]  /*0f20*/  STS.U8 [R42+UR15+0xb00], R11 ;  /* 0x000b000b2a007988 */ /* 0x0007e8000800000f */
[----:B------:R4:W-:Y:S04]  /*0f30*/  STS.U8 [R42+UR15+0xd00], R25 ;  /* 0x000d00192a007988 */ /* 0x0009e8000800000f */
[----:B------:R4:W-:Y:S01]  /*0f40*/  STS.U8 [R42+UR15+0xf00], R31 ;  /* 0x000f001f2a007988 */ /* 0x0009e2000800000f */
[----:B------:R-:W-:Y:S01]  /*0f50*/  STTM.16dp32bit_t0_t15.x16 tmem[UR16], RZ ;  /* 0x000000ff000079ed */ /* 0x000fe20008a00010 */
[----:B------:R-:W-:Y:S01]  /*0f60*/  STTM.16dp32bit_t16_t31.x16 tmem[UR16+0x10], RZ ;  /* 0x000010ff000079ed */ /* 0x000fe20008a20010 */
[----:B------:R-:W0:Y:S02]  /*0f70*/  FENCE.VIEW.ASYNC.T ;  /* 0x00000000000073c6 */ /* 0x000e240000000200 */
[----:B0-----:R-:W-:Y:S01]  /*0f80*/  BAR.SYNC.DEFER_BLOCKING 0x0 ;  /* 0x0000000000007b1d */ /* 0x001fe20000010000 */
[----:B------:R-:W-:-:S02]  /*0f90*/  PRMT R8, RZ, 0x7610, R8 ;  /* 0x00007610ff087816 */ /* 0x000fc40000000008 */
[----:B------:R-:W-:Y:S02]  /*0fa0*/  PRMT R10, RZ, 0x7610, R10 ;  /* 0x00007610ff0a7816 */ /* 0x000fe4000000000a */
[----:B------:R-:W-:Y:S01]  /*0fb0*/  PRMT R12, RZ, 0x7610, R12 ;  /* 0x00007610ff0c7816 */ /* 0x000fe2000000000c */
[----:B------:R-:W0:Y:S02]  /*0fc0*/  FENCE.VIEW.ASYNC.S ;  /* 0x00000000000073c6 */ /* 0x000e240000000000 */
[----:B0-----:R0:W0:Y:S02]  /*0fd0*/  @!UP1 SYNCS.EXCH.64 URZ, [UR18], UR4 ;  /* 0x0000000412ff95b2 */ /* 0x0010240008000100 */
[----:B0-----:R-:W-:Y:S01]  /*0fe0*/  BAR.SYNC.DEFER_BLOCKING 0x0 ;  /* 0x0000000000007b1d */ /* 0x001fe20000010000 */
[----:B------:R-:W-:Y:S02]  /*0ff0*/  PRMT R14, RZ, 0x7610, R14 ;  /* 0x00007610ff0e7816 */ /* 0x000fe4000000000e */
[----:B------:R-:W-:-:S02]  /*1000*/  PRMT R16, RZ, 0x7610, R16 ;  /* 0x00007610ff107816 */ /* 0x000fc40000000010 */
[----:B------:R-:W-:Y:S02]  /*1010*/  PRMT R18, RZ, 0x7610, R18 ;  /* 0x00007610ff127816 */ /* 0x000fe40000000012 */
[----:B------:R-:W-:Y:S02]  /*1020*/  PRMT R5, RZ, 0x7610, R5 ;  /* 0x00007610ff057816 */ /* 0x000fe40000000005 */
[----:B-1----:R-:W-:Y:S02]  /*1030*/  PRMT R7, RZ, 0x7610, R7 ;  /* 0x00007610ff077816 */ /* 0x002fe40000000007 */
[----:B--2---:R-:W-:Y:S02]  /*1040*/  PRMT R9, RZ, 0x7610, R9 ;  /* 0x00007610ff097816 */ /* 0x004fe40000000009 */
[----:B---3--:R-:W-:Y:S02]  /*1050*/  PRMT R11, RZ, 0x7610, R11 ;  /* 0x00007610ff0b7816 */ /* 0x008fe4000000000b */
[----:B------:R-:W-:-:S02]  /*1060*/  PRMT R13, RZ, 0x7610, R13 ;  /* 0x00007610ff0d7816 */ /* 0x000fc4000000000d */
[----:B------:R-:W-:Y:S02]  /*1070*/  PRMT R15, RZ, 0x7610, R15 ;  /* 0x00007610ff0f7816 */ /* 0x000fe4000000000f */
[----:B------:R-:W-:Y:S02]  /*1080*/  PRMT R17, RZ, 0x7610, R17 ;  /* 0x00007610ff117816 */ /* 0x000fe40000000011 */
[----:B------:R-:W-:Y:S01]  /*1090*/  PRMT R19, RZ, 0x7610, R19 ;  /* 0x00007610ff137816 */ /* 0x000fe20000000013 */
[----:B------:R-:W2:Y:S04]  /*10a0*/  @P3 LDG.E.U8 R4, desc[UR26][R98.64] ;  /* 0x0000001a62043981 */ /* 0x000ea8000c1e1100 */
[----:B------:R-:W3:Y:S04]  /*10b0*/  @P3 LDG.E.U8 R6, desc[UR26][R94.64] ;  /* 0x0000001a5e063981 */ /* 0x000ee8000c1e1100 */
[----:B------:R-:W4:Y:S04]  /*10c0*/  @P3 LDG.E.U8 R8, desc[UR26][R86.64] ;  /* 0x0000001a56083981 */ /* 0x000f28000c1e1100 */
        /* <DEDUP_REMOVED lines=12> */
[----:B------:R-:W4:Y:S01]  /*1190*/  @P3 LDG.E.U8 R19, desc[UR26][R62.64] ;  /* 0x0000001a3e133981 */ /* 0x000f22000c1e1100 */
[----:B------:R-:W-:-:S04]  /*11a0*/  @!UP0 UIADD3 UR4, UPT, UPT, -UR6, 0x100000, URZ ;  /* 0x0010000006048890 */ /* 0x000fc8000fffe1ff */
[----:B------:R-:W-:Y:S02]  /*11b0*/  @!UP0 USHF.L.U32 UR5, UR4, 0xb, URZ ;  /* 0x0000000b04058899 */ /* 0x000fe400080006ff */
[----:B------:R-:W-:Y:S01]  /*11c0*/  @!UP0 USHF.L.U32 UR4, UR4, 0x1, URZ ;  /* 0x0000000104048899 */ /* 0x000fe200080006ff */
[----:B------:R-:W-:Y:S01]  /*11d0*/  VOTEU.ALL UP1, P2 ;  /* 0x0000000000ff7886 */ /* 0x000fe20001020000 */
[----:B------:R-:W-:Y:S01]  /*11e0*/  ISETP.EQ.U32.AND P4, PT, RZ, UR22, P3 ;  /* 0x00000016ff007c0c */ /* 0x000fe20009f82070 */
[----:B------:R-:W-:Y:S02]  /*11f0*/  UIADD3 UR10, UPT, UPT, UR15, 0x3000, URZ ;  /* 0x000030000f0a7890 */ /* 0x000fe4000fffe0ff */
[----:B------:R-:W-:-:S07]  /*1200*/  UIADD3 UR17, UPT, UPT, UR11, 0x100000, URZ ;  /* 0x001000000b117890 */ /* 0x000fce000fffe0ff */
[----:B------:R0:W1:Y:S01]  /*1210*/  @!UP1 SYNCS.EXCH.64 URZ, [UR15+0x5008], UR4 ;  /* 0x005008040fff95b2 */ /* 0x0000620008000100 */
[----:B------:R-:W-:Y:S01]  /*1220*/  VOTEU.ALL UP1, P2 ;  /* 0x0000000000ff7886 */ /* 0x000fe20001020000 */
[----:B0-----:R-:W-:-:S04]  /*1230*/  @!UP0 UIADD3 UR4, UPT, UPT, -UR6, 0x100000, URZ ;  /* 0x0010000006048890 */ /* 0x001fc8000fffe1ff */
[----:B------:R-:W-:Y:S02]  /*1240*/  @!UP0 USHF.L.U32 UR5, UR4, 0xb, URZ ;  /* 0x0000000b04058899 */ /* 0x000fe400080006ff */
[----:B------:R-:W-:Y:S01]  /*1250*/  @!UP0 USHF.L.U32 UR4, UR4, 0x1, URZ ;  /* 0x0000000104048899 */ /* 0x000fe200080006ff */
[----:B--2---:R0:W-:Y:S04]  /*1260*/  STS.U8 [R43+UR15+0x2000], R4 ;  /* 0x002000042b007988 */ /* 0x0041e8000800000f */
[----:B---3--:R0:W-:Y:S04]  /*1270*/  STS.U8 [R43+UR15+0x2200], R6 ;  /* 0x002200062b007988 */ /* 0x0081e8000800000f */
[----:B----4-:R0:W-:Y:S04]  /*1280*/  STS.U8 [R43+UR15+0x2400], R8 ;  /* 0x002400082b007988 */ /* 0x0101e8000800000f */
[----:B------:R0:W-:Y:S04]  /*1290*/  STS.U8 [R43+UR15+0x2600], R10 ;  /* 0x0026000a2b007988 */ /* 0x0001e8000800000f */
        /* <DEDUP_REMOVED lines=11> */
[----:B------:R0:W-:Y:S01]  /*1350*/  STS.U8 [R42+UR15+0x2f00], R19 ;  /* 0x002f00132a007988 */ /* 0x0001e2000800000f */
[----:B-1----:R1:W-:Y:S06]  /*1360*/  MEMBAR.ALL.CTA ;  /* 0x0000000000007992 */ /* 0x0023ec0000008000 */
[----:B-1----:R-:W-:Y:S04]  /*1370*/  FENCE.VIEW.ASYNC.S ;  /* 0x00000000000073c6 */ /* 0x002fe80000000000 */
[----:B------:R-:W1:Y:S02]  /*1380*/  FENCE.VIEW.ASYNC.S ;  /* 0x00000000000073c6 */ /* 0x000e640000000000 */
[----:B-1----:R0:W1:Y:S02]  /*1390*/  @!UP1 SYNCS.EXCH.64 URZ, [UR15+0x3000], UR4 ;  /* 0x003000040fff95b2 */ /* 0x0020640008000100 */
[----:B-1----:R-:W-:Y:S06]  /*13a0*/  BAR.SYNC.DEFER_BLOCKING 0x0 ;  /* 0x0000000000007b1d */ /* 0x002fec0000010000 */
[----:B0-----:R-:W-:Y:S05]  /*13b0*/  @!P4 BRA `(.L_x_6) ;  /* 0x000000000068c947 */ /* 0x001fea0003800000 */
[----:B------:R-:W-:Y:S02]  /*13c0*/  UIADD3 UR4, UPT, UPT, UR15, 0x2000, URZ ;  /* 0x000020000f047890 */ /* 0x000fe4000fffe0ff */
[----:B------:R-:W-:Y:S02]  /*13d0*/  USHF.R.U32.HI UR6, URZ, 0x4, UR15 ;  /* 0x00000004ff067899 */ /* 0x000fe4000801160f */
[----:B------:R-:W-:Y:S02]  /*13e0*/  USHF.R.U32.HI UR4, URZ, 0x4, UR4 ;  /* 0x00000004ff047899 */ /* 0x000fe40008011604 */
[----:B------:R-:W-:Y:S02]  /*13f0*/  USGXT.U32 UR6, UR6, 0xe ;  /* 0x0000000e0606789a */ /* 0x000fe40008000000 */
[----:B------:R-:W-:Y:S01]  /*1400*/  USGXT.U32 UR8, UR4, 0xe ;  /* 0x0000000e0408789a */ /* 0x000fe20008000000 */
[----:B------:R-:W-:Y:S01]  /*1410*/  UMOV UR12, 0xffffff80 ;  /* 0xffffff80000c7882 */ /* 0x000fe20000000000 */
[----:B------:R-:W-:Y:S01]  /*1420*/  UMOV UR13, 0x7fffbfdf ;  /* 0x7fffbfdf000d7882 */ /* 0x000fe20000000000 */
[----:B------:R-:W-:Y:S01]  /*1430*/  UMOV UR20, 0xfffffffe ;  /* 0xfffffffe00147882 */ /* 0x000fe20000000000 */
[----:B------:R-:W-:Y:S01]  /*1440*/  UMOV UR21, 0x7fffbfdf ;  /* 0x7fffbfdf00157882 */ /* 0x000fe20000000000 */
[----:B------:R-:W-:Y:S01]  /*1450*/  UMOV UR7, URZ ;  /* 0x000000ff00077c82 */ /* 0x000fe20008000000 */
[----:B------:R-:W-:Y:S01]  /*1460*/  UMOV UR9, URZ ;  /* 0x000000ff00097c82 */ /* 0x000fe20008000000 */
[----:B------:R-:W-:-:S02]  /*1470*/  UIADD3.64 UR12, UPT, UPT, UR6, -UR12, URZ ;  /* 0x8000000c060c7297 */ /* 0x000fc4000fffe0ff */
[----:B------:R-:W-:Y:S01]  /*1480*/  UIADD3.64 UR20, UPT, UPT, UR8, -UR20, URZ ;  /* 0x8000001408147297 */ /* 0x000fe2000fffe0ff */
[----:B------:R-:W-:Y:S01]  /*1490*/  UMOV UR24, 0x0 ;  /* 0x0000000000187882 */ /* 0x000fe20000000000 */
[----:B------:R-:W-:Y:S01]  /*14a0*/  UMOV UR25, 0x4108010 ;  /* 0x0410801000197882 */ /* 0x000fe20000000000 */
[----:B------:R-:W-:Y:S01]  /*14b0*/  UMOV UR4, UR10 ;  /* 0x0000000a00047c82 */ /* 0x000fe20008000000 */
[----:B------:R-:W-:Y:S01]  /*14c0*/  UMOV UR5, URZ ;  /* 0x000000ff00057c82 */ /* 0x000fe20008000000 */
[----:B------:R-:W-:Y:S01]  /*14d0*/  UMOV UR7, 0x80004020 ;  /* 0x8000402000077882 */ /* 0x000fe20000000000 */
[----:B------:R-:W-:Y:S01]  /*14e0*/  UMOV UR9, 0x80004020 ;  /* 0x8000402000097882 */ /* 0x000fe20000000000 */
[----:B------:R-:W-:Y:S01]  /*14f0*/  UMOV UR28, 0x0 ;  /* 0x00000000001c7882 */ /* 0x000fe20000000000 */
[----:B------:R-:W-:Y:S01]  /*1500*/  UMOV UR29, 0x4108010 ;  /* 0x04108010001d7882 */ /* 0x000fe20000000000 */
[----:B------:R-:W-:Y:S01]  /*1510*/  UMOV UR4, UR4 ;  /* 0x0000000400047c82 */ /* 0x000fe20008000000 */
[----:B------:R0:W-:Y:S01]  /*1520*/  UTCQMMA gdesc[UR6], gdesc[UR8], tmem[UR17], tmem[UR24], idesc[UR25], !UPT ;  /* 0x00ff1808060075ea */ /* 0x0001e2000f800311 */
[----:B------:R0:W-:Y:S01]  /*1530*/  UTCQMMA gdesc[UR12], gdesc[UR20], tmem[UR17], tmem[UR28], idesc[UR29], UPT ;  /* 0x00ff1c140c0075ea */ /* 0x0001e2000b800311 */
[----:B------:R0:W-:Y:S01]  /*1540*/  UTCBAR [UR4], URZ ;  /* 0x000000ff040073e9 */ /* 0x0001e200080000ff */
[----:B------:R-:W-:Y:S01]  /*1550*/  NOP ;  /* 0x0000000000007918 */ /* 0x000fe20000000000 */
.L_x_6:
[----:B------:R-:W-:Y:S05]  /*1560*/  @!P3 BRA `(.L_x_7) ;  /* 0x000000000008b947 */ /* 0x000fea0003800000 */
[----:B------:R-:W1:Y:S02]  /*1570*/  SYNCS.PHASECHK.TRANS64.TRYWAIT P0, [UR15+0x3000], RZ ;  /* 0x003000ffff0075a7 */ /* 0x000e64000800110f */
[----:B-1----:R-:W-:Y:S05]  /*1580*/  @!P0 BRA `(.L_x_8) ;  /* 0x0000004000008947 */ /* 0x002fea0003800000 */
.L_x_7:
[----:B------:R-:W-:Y:S01]  /*1590*/  BAR.SYNC.DEFER_BLOCKING 0x0 ;  /* 0x0000000000007b1d */ /* 0x000fe20000010000 */
[C---:B------:R-:W-:Y:S02]  /*15a0*/  LOP3.LUT R52, R2.reuse, 0xf, RZ, 0xc0, !PT ;  /* 0x0000000f02347812 */ /* 0x040fe400078ec0ff */
[C---:B------:R-:W-:Y:S02]  /*15b0*/  LOP3.LUT R53, R2.reuse, 0x60, RZ, 0xc0, !PT ;  /* 0x0000006002357812 */ /* 0x040fe400078ec0ff */
[----:B------:R-:W-:Y:S01]  /*15c0*/  LOP3.LUT R45, R2, 0xff, RZ, 0xc0, !PT ;  /* 0x000000ff022d7812 */ /* 0x000fe200078ec0ff */
[----:B0-----:R-:W0:Y:S02]  /*15d0*/  LDCU UR6, c[0x0][0x3a8] ;  /* 0x00007500ff0677ac */ /* 0x001e240008000800 */
[----:B------:R-:W1:Y:S01]  /*15e0*/  LDC R82, c[0x0][0x3d8] ;  /* 0x0000f600ff527b82 */ /* 0x000e620000000800 */
[----:B------:R-:W-:Y:S01]  /*15f0*/  LDTM.16dp32bit_t0_t15.x16 R4, tmem[UR16+0x100000] ;  /* 0x10000010000479ee */ /* 0x000fe20008a00000 */
[----:B------:R-:W0:Y:S01]  /*1600*/  LDTM.16dp32bit_t16_t31.x16 R4, tmem[UR16+0x100010] ;  /* 0x10001010000479ee */ /* 0x000e220008a20000 */
[----:B------:R-:W-:Y:S01]  /*1610*/  IMAD R60, R52, 0x2, R53 ;  /* 0x00000002343c7824 */ /* 0x000fe200078e0235 */
[----:B------:R-:W2:Y:S01]  /*1620*/  LDCU.64 UR20, c[0x0][0x3d0] ;  /* 0x00007a00ff1477ac */ /* 0x000ea20008000a00 */
[----:B------:R-:W-:-:S02]  /*1630*/  LEA R44, R45, UR15, 0x2 ;  /* 0x0000000f2d2c7c11 */ /* 0x000fc4000f8e10ff */
[----:B------:R-:W-:Y:S01]  /*1640*/  PRMT R101, RZ, 0x7610, R101 ;  /* 0x00007610ff657816 */ /* 0x000fe20000000065 */
[----:B------:R-:W3:Y:S01]  /*1650*/  LDC.64 R40, c[0x0][0x390] ;  /* 0x0000e400ff287b82 */ /* 0x000ee20000000a00 */
[----:B------:R-:W4:Y:S01]  /*1660*/  @!P2 SYNCS.CCTL.IV [UR15+0x3000] ;  /* 0x00300000ff00a9b1 */ /* 0x000f22000800000f */
[----:B------:R-:W-:Y:S01]  /*1670*/  NOP ;  /* 0x0000000000007918 */ /* 0x000fe20000000000 */
[----:B--2---:R-:W-:Y:S01]  /*1680*/  UIMAD UR4, UR14, UR20, URZ ;  /* 0x000000140e0472a4 */ /* 0x004fe2000f8e02ff */
[-C--:B-1----:R-:W-:Y:S02]  /*1690*/  IMAD R24, R24, R82.reuse, RZ ;  /* 0x0000005218187224 */ /* 0x082fe400078e02ff */
[----:B0-----:R-:W-:Y:S01]  /*16a0*/  FMUL R21, R4, UR6 ;  /* 0x0000000604157c20 */ /* 0x001fe20008400000 */
[----:B------:R-:W-:Y:S01]  /*16b0*/  FMUL R26, R5, UR6 ;  /* 0x00000006051a7c20 */ /* 0x000fe20008400000 */
[----:B------:R-:W-:Y:S01]  /*16c0*/  FMUL R23, R6, UR6 ;  /* 0x0000000606177c20 */ /* 0x000fe20008400000 */
[----:B------:R-:W-:Y:S01]  /*16d0*/  FMUL R25, R7, UR6 ;  /* 0x0000000607197c20 */ /* 0x000fe20008400000 */
[----:B------:R-:W-:Y:S01]  /*16e0*/  FMUL R28, R8, UR6 ;  /* 0x00000006081c7c20 */ /* 0x000fe20008400000 */
[----:B------:R-:W-:Y:S01]  /*16f0*/  USHF.R.S32.HI UR5, URZ, 0x1f, UR4 ;  /* 0x0000001fff057899 */ /* 0x000fe20008011404 */
[----:B------:R-:W-:Y:S01]  /*1700*/  IMAD R22, R22, R82, RZ ;  /* 0x0000005216167224 */ /* 0x000fe200078e02ff */
[----:B------:R-:W-:Y:S01]  /*1710*/  FMNMX3 R23, R21, R26, R23, !PT ;  /* 0x0000001a15177276 */ /* 0x000fe20007800017 */
[----:B------:R-:W-:Y:S01]  /*1720*/  FMUL R21, R9, UR6 ;  /* 0x0000000609157c20 */ /* 0x000fe20008400000 */
[----:B------:R-:W-:Y:S01]  /*1730*/  FMUL R26, R10, UR6 ;  /* 0x000000060a1a7c20 */ /* 0x000fe20008400000 */
[----:B------:R-:W-:Y:S01]  /*1740*/  IMAD R34, R30, R82, RZ ;  /* 0x000000521e227224 */ /* 0x000fe200078e02ff */
[----:B------:R-:W-:Y:S01]  /*1750*/  FMNMX3 R25, R23, R25, R28, !PT ;  /* 0x0000001917197276 */ /* 0x000fe2000780001c */
[----:B------:R-:W-:Y:S01]  /*1760*/  FMUL R23, R11, UR6 ;  /* 0x000000060b177c20 */ /* 0x000fe20008400000 */
[----:B------:R-:W-:-:S02]  /*1770*/  FMUL R28, R12, UR6 ;  /* 0x000000060c1c7c20 */ /* 0x000fc40008400000 */
[----:B------:R-:W-:Y:S01]  /*1780*/  FMNMX3 R25, R25, R21, R26, !PT ;  /* 0x0000001519197276 */ /* 0x000fe2000780001a */
[----:B------:R-:W-:Y:S01]  /*1790*/  FMUL R21, R13, UR6 ;  /* 0x000000060d157c20 */ /* 0x000fe20008400000 */
[----:B------:R-:W-:Y:S02]  /*17a0*/  FMUL R26, R14, UR6 ;  /* 0x000000060e1a7c20 */ /* 0x000fe40008400000 */
[----:B------:R-:W-:Y:S01]  /*17b0*/  FMNMX3 R25, R25, R23, R28, !PT ;  /* 0x0000001719197276 */ /* 0x000fe2000780001c */
[----:B------:R-:W-:Y:S01]  /*17c0*/  FMUL R23, R15, UR6 ;  /* 0x000000060f177c20 */ /* 0x000fe20008400000 */
[----:B------:R-:W-:Y:S02]  /*17d0*/  FMUL R28, R16, UR6 ;  /* 0x00000006101c7c20 */ /* 0x000fe40008400000 */
[----:B------:R-:W-:Y:S01]  /*17e0*/  FMNMX3 R25, R25, R21, R26, !PT ;  /* 0x0000001519197276 */ /* 0x000fe2000780001a */
[----:B------:R-:W-:Y:S01]  /*17f0*/  FMUL R21, R17, UR6 ;  /* 0x0000000611157c20 */ /* 0x000fe20008400000 */
[----:B------:R-:W-:-:S02]  /*1800*/  FMUL R26, R18, UR6 ;  /* 0x00000006121a7c20 */ /* 0x000fc40008400000 */
[----:B------:R-:W-:Y:S01]  /*1810*/  FMNMX3 R25, R25, R23, R28, !PT ;  /* 0x0000001719197276 */ /* 0x000fe2000780001c */
[----:B------:R-:W-:-:S03]  /*1820*/  FMUL R23, R19, UR6 ;  /* 0x0000000613177c20 */ /* 0x000fc60008400000 */
[----:B------:R-:W-:Y:S01]  /*1830*/  FMNMX3 R26, R25, R21, R26, !PT ;  /* 0x00000015191a7276 */ /* 0x000fe2000780001a */
[----:B------:R-:W-:Y:S01]  /*1840*/  IMAD R21, R3, UR21, RZ ;  /* 0x0000001503157c24 */ /* 0x000fe2000f8e02ff */
[----:B------:R-:W-:Y:S02]  /*1850*/  LOP3.LUT R3, R2, 0x1f, RZ, 0xc0, !PT ;  /* 0x0000001f02037812 */ /* 0x000fe400078ec0ff */
[----:B------:R-:W-:Y:S02]  /*1860*/  FMNMX R23, R23, R26, !PT ;  /* 0x0000001a17177209 */ /* 0x000fe40007800000 */
[----:B------:R-:W-:Y:S01]  /*1870*/  ISETP.GE.U32.AND P5, PT, R3, 0x10, PT ;  /* 0x000000100300780c */ /* 0x000fe20003fa6070 */
[C---:B------:R-:W-:Y:S01]  /*1880*/  IMAD R3, R82.reuse, 0x4, R24 ;  /* 0x0000000452037824 */ /* 0x040fe200078e0218 */
[----:B---3--:R-:W-:Y:S01]  /*1890*/  IADD3 R40, P0, P6, R21, UR4, R40 ;  /* 0x0000000415287c10 */ /* 0x008fe2000fe1e028 */
[----:B------:R-:W0:Y:S01]  /*18a0*/  SHFL.BFLY PT, R26, R23, 0x10, 0x1f ;  /* 0x0e001f00171a7f89 */ /* 0x000e2200000e0000 */
[----:B------:R-:W-:Y:S01]  /*18b0*/  SHF.R.S32.HI R28, RZ, 0x1f, R21 ;  /* 0x0000001fff1c7819 */ /* 0x000fe20000011415 */
[----:B------:R-:W-:-:S03]  /*18c0*/  IMAD R21, R82, 0x4, R3 ;  /* 0x0000000452157824 */ /* 0x000fc600078e0203 */
[----:B------:R-:W-:Y:S01]  /*18d0*/  IADD3.X R90, PT, PT, R28, UR5, R41, P0, P6 ;  /* 0x000000051c5a7c10 */ /* 0x000fe200087ec429 */
[----:B------:R-:W-:Y:S01]  /*18e0*/  IMAD R41, R38, R82, RZ ;  /* 0x0000005226297224 */ /* 0x000fe200078e02ff */
[CC--:B------:R-:W-:Y:S02]  /*18f0*/  IADD3 R56, P6, PT, R3.reuse, R40.reuse, RZ ;  /* 0x0000002803387210 */ /* 0x0c0fe40007fde0ff */
[C---:B------:R-:W-:Y:S02]  /*1900*/  IADD3 R58, P0, PT, R24.reuse, R40, RZ ;  /* 0x00000028183a7210 */ /* 0x040fe40007f1e0ff */
[-C--:B------:R-:W-:Y:S02]  /*1910*/  LEA.HI.X.SX32 R57, R3, R90.reuse, 0x1, P6 ;  /* 0x0000005a03397211 */ /* 0x080fe400030f0eff */
[----:B------:R-:W-:Y:S02]  /*1920*/  LEA.HI.X.SX32 R59, R24, R90, 0x1, P0 ;  /* 0x0000005a183b7211 */ /* 0x000fe400000f0eff */
[----:B------:R-:W-:-:S02]  /*1930*/  IADD3 R50, P0, PT, R21, R40, RZ ;  /* 0x0000002815327210 */ /* 0x000fc40007f1e0ff */
[----:B------:R-:W-:Y:S02]  /*1940*/  ISETP.GE.U32.AND P6, PT, R45, 0x80, PT ;  /* 0x000000802d00780c */ /* 0x000fe40003fc6070 */
[----:B------:R-:W-:Y:S01]  /*1950*/  LEA.HI.X.SX32 R51, R21, R90, 0x1, P0 ;  /* 0x0000005a15337211 */ /* 0x000fe200000f0eff */
[----:B------:R-:W-:Y:S01]  /*1960*/  IMAD R21, R82, 0x8, R21 ;  /* 0x0000000852157824 */ /* 0x000fe200078e0215 */
[----:B------:R-:W-:Y:S02]  /*1970*/  IADD3 R48, P0, PT, R22, R40, RZ ;  /* 0x0000002816307210 */ /* 0x000fe40007f1e0ff */
[----:B0-----:R-:W-:Y:S01]  /*1980*/  FMNMX R28, R23, R26, !PT ;  /* 0x0000001a171c7209 */ /* 0x001fe20007800000 */
[----:B------:R-:W-:Y:S01]  /*1990*/  IMAD R26, R20, R82, RZ ;  /* 0x00000052141a7224 */ /* 0x000fe200078e02ff */
[----:B------:R-:W-:Y:S02]  /*19a0*/  LEA.HI R23, R45, R60, RZ, 0x19 ;  /* 0x0000003c2d177211 */ /* 0x000fe400078fc8ff */
[----:B------:R-:W-:Y:S01]  /*19b0*/  LEA.HI.X.SX32 R49, R22, R90, 0x1, P0 ;  /* 0x0000005a16317211 */ /* 0x000fe200000f0eff */
[----:B------:R-:W-:Y:S01]  /*19c0*/  IMAD R22, R82, 0x4, R21 ;  /* 0x0000000452167824 */ /* 0x000fe200078e0215 */
[----:B------:R-:W-:-:S02]  /*19d0*/  LEA R3, R23, UR15, 0x2 ;  /* 0x0000000f17037c11 */ /* 0x000fc4000f8e10ff */
[C---:B------:R-:W-:Y:S01]  /*19e0*/  IADD3 R46, P0, PT, R21.reuse, R40, RZ ;  /* 0x00000028152e7210 */ /* 0x040fe20007f1e0ff */
[C---:B------:R-:W-:Y:S02]  /*19f0*/  IMAD R25, R82.reuse, 0x4, R22 ;  /* 0x0000000452197824 */ /* 0x040fe400078e0216 */
[----:B----4-:R0:W-:Y:S01]  /*1a00*/  @!P5 STS [R3+0x2000], R28 ;  /* 0x0020001c0300d388 */ /* 0x0101e20000000800 */
[----:B------:R-:W-:Y:S01]  /*1a10*/  LEA.HI.X.SX32 R47, R21, R90, 0x1, P0 ;  /* 0x0000005a152f7211 */ /* 0x000fe200000f0eff */
[----:B------:R-:W-:Y:S01]  /*1a20*/  IMAD R27, R82, 0x8, R25 ;  /* 0x00000008521b7824 */ /* 0x000fe200078e0219 */
[----:B------:R-:W-:Y:S01]  /*1a30*/  IADD3 R20, P0, PT, R22, R40, RZ ;  /* 0x0000002816147210 */ /* 0x000fe20007f1e0ff */
[----:B------:R-:W-:Y:S02]  /*1a40*/  BAR.SYNC.DEFER_BLOCKING 0x0 ;  /* 0x0000000000007b1d */ /* 0x000fe40000010000 */
[----:B------:R-:W-:Y:S01]  /*1a50*/  IMAD R29, R82, 0x4, R27 ;  /* 0x00000004521d7824 */ /* 0x000fe200078e021b */
[----:B------:R-:W-:-:S02]  /*1a60*/  LEA.HI.X.SX32 R21, R22, R90, 0x1, P0 ;  /* 0x0000005a16157211 */ /* 0x000fc400000f0eff */
[----:B------:R-:W-:Y:S01]  /*1a70*/  IADD3 R22, P0, PT, R25, R40, RZ ;  /* 0x0000002819167210 */ /* 0x000fe20007f1e0ff */
[----:B------:R-:W-:-:S03]  /*1a80*/  IMAD R33, R82, 0x4, R29 ;  /* 0x0000000452217824 */ /* 0x000fc600078e021d */
[----:B------:R-:W-:Y:S01]  /*1a90*/  LEA.HI.X.SX32 R23, R25, R90, 0x1, P0 ;  /* 0x0000005a19177211 */ /* 0x000fe200000f0eff */
[----:B------:R-:W-:Y:S01]  /*1aa0*/  IMAD R35, R82, 0x8, R33 ;  /* 0x0000000852237824 */ /* 0x000fe200078e0221 */
[----:B------:R-:W-:-:S03]  /*1ab0*/  IADD3 R24, P0, PT, R26, R40, RZ ;  /* 0x000000281a187210 */ /* 0x000fc60007f1e0ff */
[----:B------:R-:W-:Y:S01]  /*1ac0*/  IMAD R37, R82, 0x4, R35 ;  /* 0x0000000452257824 */ /* 0x000fe200078e0223 */
[----:B------:R-:W-:Y:S02]  /*1ad0*/  LEA.HI.X.SX32 R25, R26, R90, 0x1, P0 ;  /* 0x0000005a1a197211 */ /* 0x000fe400000f0eff */
[----:B------:R-:W-:Y:S01]  /*1ae0*/  IADD3 R26, P0, PT, R27, R40, RZ ;  /* 0x000000281b1a7210 */ /* 0x000fe20007f1e0ff */
[----:B------:R-:W-:-:S03]  /*1af0*/  IMAD R39, R82, 0x4, R37 ;  /* 0x0000000452277824 */ /* 0x000fc600078e0225 */
[----:B------:R-:W-:Y:S02]  /*1b00*/  LEA.HI.X.SX32 R27, R27, R90, 0x1, P0 ;  /* 0x0000005a1b1b7211 */ /* 0x000fe400000f0eff */
[C---:B0-----:R-:W-:Y:S01]  /*1b10*/  IADD3 R28, P0, PT, R29.reuse, R40, RZ ;  /* 0x000000281d1c7210 */ /* 0x041fe20007f1e0ff */
[----:B------:R-:W0:Y:S03]  /*1b20*/  @!P6 LDS R55, [R44+0x2000] ;  /* 0x002000002c37e984 */ /* 0x000e260000000800 */
[----:B------:R-:W-:Y:S02]  /*1b30*/  LEA.HI.X.SX32 R29, R29, R90, 0x1, P0 ;  /* 0x0000005a1d1d7211 */ /* 0x000fe400000f0eff */
[----:B------:R-:W-:-:S04]  /*1b40*/  IADD3 R30, P0, PT, R33, R40, RZ ;  /* 0x00000028211e7210 */ /* 0x000fc80007f1e0ff */
        /* <DEDUP_REMOVED lines=10> */
[----:B------:R-:W-:Y:S01]  /*1bf0*/  LEA.HI.X.SX32 R41, R41, R90, 0x1, P0 ;  /* 0x0000005a29297211 */ /* 0x000fe200000f0eff */
[----:B0-----:R-:W0:Y:S01]  /*1c00*/  SHFL.BFLY PT, R82, R55, 0x1, 0x1f ;  /* 0x0c201f0037527f89 */ /* 0x001e2200000e0000 */
[----:B------:R-:W-:Y:S02]  /*1c10*/  LOP3.LUT P0, RZ, R2, 0x1, RZ, 0xc0, !PT ;  /* 0x0000000102ff7812 */ /* 0x000fe4000780c0ff */
[----:B------:R-:W-:Y:S02]  /*1c20*/  PRMT R90, RZ, 0x7610, R90 ;  /* 0x00007610ff5a7816 */ /* 0x000fe4000000005a */
[----:B------:R-:W-:Y:S02]  /*1c30*/  ISETP.LT.U32.AND P0, PT, R45, 0x80, !P0 ;  /* 0x000000802d00780c */ /* 0x000fe40004701070 */
[----:B------:R-:W-:Y:S02]  /*1c40*/  LEA R45, R60, UR15, 0x2 ;  /* 0x0000000f3c2d7c11 */ /* 0x000fe4000f8e10ff */
[----:B0-----:R-:W-:-:S09]  /*1c50*/  FMNMX R91, R55, R82, !PT ;  /* 0x00000052375b7209 */ /* 0x001fd20007800000 */
[----:B------:R-:W-:Y:S01]  /*1c60*/  @P0 STS [R44+0x2000], R91 ;  /* 0x0020005b2c000388 */ /* 0x000fe20000000800 */
[----:B------:R-:W-:Y:S06]  /*1c70*/  BAR.SYNC.DEFER_BLOCKING 0x0 ;  /* 0x0000000000007b1d */ /* 0x000fec0000010000 */
[----:B------:R-:W0:Y:S02]  /*1c80*/  LDS R61, [R45+0x2000] ;  /* 0x002000002d3d7984 */ /* 0x000e240000000800 */
[----:B0-----:R-:W-:-:S05]  /*1c90*/  FMNMX R61, R61, -INF , !PT ;  /* 0xff8000003d3d7809 */ /* 0x001fca0007800000 */
[--C-:B------:R-:W-:Y:S01]  /*1ca0*/  FFMA R4, R4, UR6, -R61.reuse ;  /* 0x0000000604047c23 */ /* 0x100fe2000800083d */
[--C-:B------:R-:W-:Y:S01]  /*1cb0*/  FFMA R5, R5, UR6, -R61.reuse ;  /* 0x0000000605057c23 */ /* 0x100fe2000800083d */
[--C-:B------:R-:W-:Y:S01]  /*1cc0*/  FFMA R6, R6, UR6, -R61.reuse ;  /* 0x0000000606067c23 */ /* 0x100fe2000800083d */
[--C-:B------:R-:W-:Y:S01]  /*1cd0*/  FFMA R7, R7, UR6, -R61.reuse ;  /* 0x0000000607077c23 */ /* 0x100fe2000800083d */
[----:B------:R-:W-:Y:S01]  /*1ce0*/  FMUL R4, R4, 1.4426950216293334961 ;  /* 0x3fb8aa3b04047820 */ /* 0x000fe20000400000 */
[----:B------:R-:W-:Y:S01]  /*1cf0*/  FMUL R5, R5, 1.4426950216293334961 ;  /* 0x3fb8aa3b05057820 */ /* 0x000fe20000400000 */
[----:B------:R-:W-:Y:S01]  /*1d00*/  FMUL R6, R6, 1.4426950216293334961 ;  /* 0x3fb8aa3b06067820 */ /* 0x000fe20000400000 */
[----:B------:R-:W-:Y:S01]  /*1d10*/  FMUL R7, R7, 1.4426950216293334961 ;  /* 0x3fb8aa3b07077820 */ /* 0x000fe20000400000 */
[--C-:B------:R-:W-:Y:S01]  /*1d20*/  FFMA R8, R8, UR6, -R61.reuse ;  /* 0x0000000608087c23 */ /* 0x100fe2000800083d */
[--C-:B------:R-:W-:Y:S01]  /*1d30*/  FFMA R9, R9, UR6, -R61.reuse ;  /* 0x0000000609097c23 */ /* 0x100fe2000800083d */
[----:B------:R-:W-:Y:S01]  /*1d40*/  MUFU.EX2 R4, R4 ;  /* 0x0000000400047308 */ /* 0x000fe20000000800 */
[--C-:B------:R-:W-:Y:S01]  /*1d50*/  FFMA R10, R10, UR6, -R61.reuse ;  /* 0x000000060a0a7c23 */ /* 0x100fe2000800083d */
[----:B------:R-:W-:Y:S01]  /*1d60*/  FMUL R8, R8, 1.4426950216293334961 ;  /* 0x3fb8aa3b08087820 */ /* 0x000fe20000400000 */
[----:B------:R-:W-:Y:S01]  /*1d70*/  FMUL R9, R9, 1.4426950216293334961 ;  /* 0x3fb8aa3b09097820 */ /* 0x000fe20000400000 */
[--C-:B------:R-:W-:Y:S01]  /*1d80*/  FFMA R11, R11, UR6, -R61.reuse ;  /* 0x000000060b0b7c23 */ /* 0x100fe2000800083d */
[----:B------:R-:W-:Y:S01]  /*1d90*/  FMUL R10, R10, 1.4426950216293334961 ;  /* 0x3fb8aa3b0a0a7820 */ /* 0x000fe20000400000 */
[--C-:B------:R-:W-:Y:S01]  /*1da0*/  FFMA R12, R12, UR6, -R61.reuse ;  /* 0x000000060c0c7c23 */ /* 0x100fe2000800083d */
[--C-:B------:R-:W-:Y:S01]  /*1db0*/  FFMA R15, R15, UR6, -R61.reuse ;  /* 0x000000060f0f7c23 */ /* 0x100fe2000800083d */
[----:B------:R-:W0:Y:S01]  /*1dc0*/  MUFU.EX2 R5, R5 ;  /* 0x0000000500057308 */ /* 0x000e220000000800 */
[----:B------:R-:W-:Y:S01]  /*1dd0*/  FMUL R55, R11, 1.4426950216293334961 ;  /* 0x3fb8aa3b0b377820 */ /* 0x000fe20000400000 */
[----:B------:R-:W-:Y:S01]  /*1de0*/  FMUL R11, R12, 1.4426950216293334961 ;  /* 0x3fb8aa3b0c0b7820 */ /* 0x000fe20000400000 */
[--C-:B------:R-:W-:Y:S01]  /*1df0*/  FFMA R13, R13, UR6, -R61.reuse ;  /* 0x000000060d0d7c23 */ /* 0x100fe2000800083d */
[----:B------:R-:W-:Y:S01]  /*1e00*/  FMUL R60, R15, 1.4426950216293334961 ;  /* 0x3fb8aa3b0f3c7820 */ /* 0x000fe20000400000 */
[--C-:B------:R-:W-:Y:S01]  /*1e10*/  FFMA R14, R14, UR6, -R61.reuse ;  /* 0x000000060e0e7c23 */ /* 0x100fe2000800083d */
[--C-:B------:R-:W-:Y:S01]  /*1e20*/  FFMA R17, R17, UR6, -R61.reuse ;  /* 0x0000000611117c23 */ /* 0x100fe2000800083d */
[----:B------:R-:W-:Y:S01]  /*1e30*/  FMUL R12, R13, 1.4426950216293334961 ;  /* 0x3fb8aa3b0d0c7820 */ /* 0x000fe20000400000 */
[----:B------:R-:W1:Y:S01]  /*1e40*/  MUFU.EX2 R6, R6 ;  /* 0x0000000600067308 */ /* 0x000e620000000800 */
[----:B------:R-:W-:Y:S01]  /*1e50*/  FMUL R13, R14, 1.4426950216293334961 ;  /* 0x3fb8aa3b0e0d7820 */ /* 0x000fe20000400000 */
[--C-:B------:R-:W-:Y:S01]  /*1e60*/  FFMA R14, R16, UR6, -R61.reuse ;  /* 0x00000006100e7c23 */ /* 0x100fe2000800083d */
[--C-:B------:R-:W-:Y:S01]  /*1e70*/  FFMA R18, R18, UR6, -R61.reuse ;  /* 0x0000000612127c23 */ /* 0x100fe2000800083d */
[----:B------:R-:W-:-:S02]  /*1e80*/  FFMA R19, R19, UR6, -R61 ;  /* 0x0000000613137c23 */ /* 0x000fc4000800083d */
[----:B------:R-:W-:Y:S02]  /*1e90*/  FMUL R14, R14, 1.4426950216293334961 ;  /* 0x3fb8aa3b0e0e7820 */ /* 0x000fe40000400000 */
[----:B------:R-:W2:Y:S01]  /*1ea0*/  MUFU.EX2 R7, R7 ;  /* 0x0000000700077308 */ /* 0x000ea20000000800 */
[----:B0-----:R-:W-:-:S07]  /*1eb0*/  FADD R91, R4, R5 ;  /* 0x00000005045b7221 */ /* 0x001fce0000000000 */
[----:B------:R-:W0:Y:S01]  /*1ec0*/  MUFU.EX2 R8, R8 ;  /* 0x0000000800087308 */ /* 0x000e220000000800 */
[----:B-1----:R-:W-:-:S07]  /*1ed0*/  FADD R82, R6, R91 ;  /* 0x0000005b06527221 */ /* 0x002fce0000000000 */
[----:B------:R-:W1:Y:S01]  /*1ee0*/  MUFU.EX2 R9, R9 ;  /* 0x0000000900097308 */ /* 0x000e620000000800 */
[----:B--2---:R-:W-:-:S07]  /*1ef0*/  FADD R15, R7, R82 ;  /* 0x00000052070f7221 */ /* 0x004fce0000000000 */
[----:B------:R-:W2:Y:S01]  /*1f00*/  MUFU.EX2 R10, R10 ;  /* 0x0000000a000a7308 */ /* 0x000ea20000000800 */
[----:B0-----:R-:W-:Y:S01]  /*1f10*/  FADD R82, R8, R15 ;  /* 0x0000000f08527221 */ /* 0x001fe20000000000 */
[----:B------:R-:W-:Y:S01]  /*1f20*/  FMUL R15, R17, 1.4426950216293334961 ;  /* 0x3fb8aa3b110f7820 */ /* 0x000fe20000400000 */
[----:B------:R-:W-:Y:S01]  /*1f30*/  FMUL R17, R18, 1.4426950216293334961 ;  /* 0x3fb8aa3b12117820 */ /* 0x000fe20000400000 */
[----:B------:R-:W-:-:S04]  /*1f40*/  FMUL R18, R19, 1.4426950216293334961 ;  /* 0x3fb8aa3b13127820 */ /* 0x000fc80000400000 */
[----:B------:R-:W0:Y:S01]  /*1f50*/  MUFU.EX2 R55, R55 ;  /* 0x0000003700377308 */ /* 0x000e220000000800 */
[----:B-1----:R-:W-:-:S07]  /*1f60*/  FADD R91, R9, R82 ;  /* 0x00000052095b7221 */ /* 0x002fce0000000000 */
[----:B------:R-:W1:Y:S01]  /*1f70*/  MUFU.EX2 R11, R11 ;  /* 0x0000000b000b7308 */ /* 0x000e620000000800 */
[----:B--2---:R-:W-:-:S07]  /*1f80*/  FADD R82, R10, R91 ;  /* 0x0000005b0a527221 */ /* 0x004fce0000000000 */
[----:B------:R-:W2:Y:S01]  /*1f90*/  MUFU.EX2 R12, R12 ;  /* 0x0000000c000c7308 */ /* 0x000ea20000000800 */
[----:B0-----:R-:W-:-:S07]  /*1fa0*/  FADD R82, R55, R82 ;  /* 0x0000005237527221 */ /* 0x001fce0000000000 */
[----:B------:R-:W0:Y:S01]  /*1fb0*/  MUFU.EX2 R13, R13 ;  /* 0x0000000d000d7308 */ /* 0x000e220000000800 */
[----:B-1----:R-:W-:-:S07]  /*1fc0*/  FADD R91, R11, R82 ;  /* 0x000000520b5b7221 */ /* 0x002fce0000000000 */
[----:B------:R2:W1:Y:S08]  /*1fd0*/  MUFU.EX2 R16, R60 ;  /* 0x0000003c00107308 */ /* 0x0004700000000800 */
[----:B------:R-:W3:Y:S01]  /*1fe0*/  MUFU.EX2 R14, R14 ;  /* 0x0000000e000e7308 */ /* 0x000ee20000000800 */
[----:B--2---:R-:W-:-:S04]  /*1ff0*/  FADD R60, R12, R91 ;  /* 0x0000005b0c3c7221 */ /* 0x004fc80000000000 */
[----:B0-----:R-:W-:-:S03]  /*2000*/  FADD R19, R13, R60 ;  /* 0x0000003c0d137221 */ /* 0x001fc60000000000 */
[----:B------:R-:W0:Y:S01]  /*2010*/  MUFU.EX2 R15, R15 ;  /* 0x0000000f000f7308 */ /* 0x000e220000000800 */
[----:B-1----:R-:W-:-:S07]  /*2020*/  FADD R19, R16, R19 ;  /* 0x0000001310137221 */ /* 0x002fce0000000000 */
[----:B------:R-:W1:Y:S01]  /*2030*/  MUFU.EX2 R17, R17 ;  /* 0x0000001100117308 */ /* 0x000e620000000800 */
[----:B---3--:R-:W-:-:S07]  /*2040*/  FADD R60, R14, R19 ;  /* 0x000000130e3c7221 */ /* 0x008fce0000000000 */
[----:B------:R-:W2:Y:S01]  /*2050*/  MUFU.EX2 R18, R18 ;  /* 0x0000001200127308 */ /* 0x000ea20000000800 */
[----:B0-----:R-:W-:-:S04]  /*2060*/  FADD R60, R15, R60 ;  /* 0x0000003c0f3c7221 */ /* 0x001fc80000000000 */
[----:B-1----:R-:W-:-:S04]  /*2070*/  FADD R19, R17, R60 ;  /* 0x0000003c11137221 */ /* 0x002fc80000000000 */
[----:B--2---:R-:W-:-:S05]  /*2080*/  FADD R19, R18, R19 ;  /* 0x0000001312137221 */ /* 0x004fca0000000000 */
[----:B------:R-:W0:Y:S02]  /*2090*/  SHFL.BFLY PT, R60, R19, 0x10, 0x1f ;  /* 0x0e001f00133c7f89 */ /* 0x000e2400000e0000 */
[----:B0-----:R-:W-:Y:S01]  /*20a0*/  FADD R60, R19, R60 ;  /* 0x0000003c133c7221 */ /* 0x001fe20000000000 */
[----:B------:R-:W-:Y:S06]  /*20b0*/  BAR.SYNC.DEFER_BLOCKING 0x0 ;  /* 0x0000000000007b1d */ /* 0x000fec0000010000 */
[----:B------:R-:W-:Y:S02]  /*20c0*/  @!P5 STS [R3+0x2000], R60 ;  /* 0x0020003c0300d388 */ /* 0x000fe40000000800 */
[----:B------:R-:W-:Y:S06]  /*20d0*/  BAR.SYNC.DEFER_BLOCKING 0x0 ;  /* 0x0000000000007b1d */ /* 0x000fec0000010000 */
[----:B------:R-:W0:Y:S04]  /*20e0*/  @!P6 LDS R54, [R44+0x2000] ;  /* 0x002000002c36e984 */ /* 0x000e280000000800 */
[----:B0-----:R-:W0:Y:S02]  /*20f0*/  SHFL.BFLY PT, R91, R54, 0x1, 0x1f ;  /* 0x0c201f00365b7f89 */ /* 0x001e2400000e0000 */
[----:B0-----:R-:W-:-:S05]  /*2100*/  FADD R91, R54, R91 ;  /* 0x0000005b365b7221 */ /* 0x001fca0000000000 */
[----:B------:R0:W-:Y:S01]  /*2110*/  @P0 STS [R44+0x2000], R91 ;  /* 0x0020005b2c000388 */ /* 0x0001e20000000800 */
[----:B------:R-:W-:Y:S01]  /*2120*/  BAR.SYNC.DEFER_BLOCKING 0x0 ;  /* 0x0000000000007b1d */ /* 0x000fe20000010000 */
[----:B------:R-:W-:Y:S02]  /*2130*/  PRMT R92, RZ, 0x7610, R92 ;  /* 0x00007610ff5c7816 */ /* 0x000fe4000000005c */
[----:B------:R-:W-:Y:S02]  /*2140*/  PRMT R54, RZ, 0x7610, R54 ;  /* 0x00007610ff367816 */ /* 0x000fe40000000036 */
[----:B------:R-:W-:Y:S02]  /*2150*/  PRMT R100, RZ, 0x7610, R100 ;  /* 0x00007610ff647816 */ /* 0x000fe40000000064 */
[----:B------:R-:W-:Y:S02]  /*2160*/  PRMT R102, RZ, 0x7610, R102 ;  /* 0x00007610ff667816 */ /* 0x000fe40000000066 */
[----:B------:R-:W-:-:S02]  /*2170*/  PRMT R104, RZ, 0x7610, R104 ;  /* 0x00007610ff687816 */ /* 0x000fc40000000068 */
[----:B------:R-:W-:Y:S02]  /*2180*/  PRMT R106, RZ, 0x7610, R106 ;  /* 0x00007610ff6a7816 */ /* 0x000fe4000000006a */
[----:B------:R-:W-:Y:S02]  /*2190*/  PRMT R108, RZ, 0x7610, R108 ;  /* 0x00007610ff6c7816 */ /* 0x000fe4000000006c */
[----:B------:R-:W-:Y:S02]  /*21a0*/  PRMT R103, RZ, 0x7610, R103 ;  /* 0x00007610ff677816 */ /* 0x000fe40000000067 */
[----:B------:R-:W-:Y:S01]  /*21b0*/  PRMT R105, RZ, 0x7610, R105 ;  /* 0x00007610ff697816 */ /* 0x000fe20000000069 */
[----:B------:R-:W2:Y:S01]  /*21c0*/  @P3 LDG.E.U8 R90, desc[UR26][R58.64] ;  /* 0x0000001a3a5a3981 */ /* 0x000ea2000c1e1100 */
[----:B------:R-:W-:-:S03]  /*21d0*/  PRMT R107, RZ, 0x7610, R107 ;  /* 0x00007610ff6b7816 */ /* 0x000fc6000000006b */
[----:B------:R-:W3:Y:S01]  /*21e0*/  @P3 LDG.E.U8 R92, desc[UR26][R50.64] ;  /* 0x0000001a325c3981 */ /* 0x000ee2000c1e1100 */
[----:B------:R-:W-:-:S03]  /*21f0*/  PRMT R109, RZ, 0x7610, R109 ;  /* 0x00007610ff6d7816 */ /* 0x000fc6000000006d */
[----:B------:R-:W4:Y:S01]  /*2200*/  @P3 LDG.E.U8 R54, desc[UR26][R46.64] ;  /* 0x0000001a2e363981 */ /* 0x000f22000c1e1100 */
[----:B------:R-:W-:-:S03]  /*2210*/  PRMT R111, RZ, 0x7610, R111 ;  /* 0x00007610ff6f7816 */ /* 0x000fc6000000006f */
[----:B------:R-:W5:Y:S01]  /*2220*/  @P3 LDG.E.U8 R100, desc[UR26][R22.64] ;  /* 0x0000001a16643981 */ /* 0x000f62000c1e1100 */
[----:B0-----:R-:W-:-:S03]  /*2230*/  PRMT R91, RZ, 0x7610, R91 ;  /* 0x00007610ff5b7816 */ /* 0x001fc6000000005b */
[----:B------:R-:W5:Y:S01]  /*2240*/  @P3 LDG.E.U8 R102, desc[UR26][R26.64] ;  /* 0x0000001a1a663981 */ /* 0x000f62000c1e1100 */
[----:B------:R-:W-:-:S03]  /*2250*/  PRMT R93, RZ, 0x7610, R93 ;  /* 0x00007610ff5d7816 */ /* 0x000fc6000000005d */
[----:B------:R-:W5:Y:S04]  /*2260*/  @P3 LDG.E.U8 R104, desc[UR26][R30.64] ;  /* 0x0000001a1e683981 */ /* 0x000f68000c1e1100 */
        /* <DEDUP_REMOVED lines=9> */
[----:B------:R-:W5:Y:S01]  /*2300*/  @P3 LDG.E.U8 R93, desc[UR26][R40.64] ;  /* 0x0000001a285d3981 */ /* 0x000f62000c1e1100 */
[----:B------:R-:W-:-:S02]  /*2310*/  LOP3.LUT R82, R2, 0x10, RZ, 0xc0, !PT ;  /* 0x0000001002527812 */ /* 0x000fc400078ec0ff */
[----:B------:R-:W-:-:S04]  /*2320*/  LOP3.LUT R19, R2, 0x80, RZ, 0xc0, !PT ;  /* 0x0000008002137812 */ /* 0x000fc800078ec0ff */
[----:B------:R-:W-:Y:S02]  /*2330*/  LEA.HI R19, R19, R82, RZ, 0x1e ;  /* 0x0000005213137211 */ /* 0x000fe400078ff0ff */
[----:B------:R-:W0:Y:S01]  /*2340*/  LDS R82, [R45+0x2000] ;  /* 0x002000002d527984 */ /* 0x000e220000000800 */
[----:B------:R-:W-:Y:S01]  /*2350*/  IMAD.SHL.U32 R60, R2, 0x8, RZ ;  /* 0x00000008023c7824 */ /* 0x000fe200078e00ff */
[----:B------:R-:W-:Y:S04]  /*2360*/  BAR.SYNC.DEFER_BLOCKING 0x0 ;  /* 0x0000000000007b1d */ /* 0x000fe80000010000 */
[----:B------:R-:W-:-:S05]  /*2370*/  LOP3.LUT R60, R60, 0x30, RZ, 0xc0, !PT ;  /* 0x000000303c3c7812 */ /* 0x000fca00078ec0ff */
[----:B------:R-:W-:-:S05]  /*2380*/  IMAD R60, R53, 0x20, R60 ;  /* 0x00000020353c7824 */ /* 0x000fca00078e023c */
[----:B------:R-:W-:Y:S02]  /*2390*/  LOP3.LUT R60, R60, R19, RZ, 0x3c, !PT ;  /* 0x000000133c3c7212 */ /* 0x000fe400078e3cff */
[----:B------:R-:W-:Y:S02]  /*23a0*/  LEA R19, R52, UR15, 0x6 ;  /* 0x0000000f34137c11 */ /* 0x000fe4000f8e30ff */
[----:B------:R-:W-:Y:S01]  /*23b0*/  F2FP.SATFINITE.E4M3.F32.PACK_AB_MERGE_C R52, R7, R6, RZ ;  /* 0x000000060734723e */ /* 0x000fe200048070ff */
[----:B------:R-:W-:Y:S01]  /*23c0*/  FADD R6, -R61, -INF ;  /* 0xff8000003d067421 */ /* 0x000fe20000000100 */
[----:B------:R-:W-:Y:S02]  /*23d0*/  F2FP.SATFINITE.E4M3.F32.PACK_AB_MERGE_C R53, R55, R10, RZ ;  /* 0x0000000a3735723e */ /* 0x000fe400048070ff */
[----:B------:R-:W-:Y:S02]  /*23e0*/  F2FP.SATFINITE.E4M3.F32.PACK_AB_MERGE_C R13, R16, R13, RZ ;  /* 0x0000000d100d723e */ /* 0x000fe400048070ff */
[----:B------:R-:W-:Y:S01]  /*23f0*/  F2FP.SATFINITE.E4M3.F32.PACK_AB_MERGE_C R55, R18, R17, RZ ;  /* 0x000000111237723e */ /* 0x000fe200048070ff */
[----:B------:R-:W-:Y:S01]  /*2400*/  IMAD.IADD R60, R60, 0x1, R19 ;  /* 0x000000013c3c7824 */ /* 0x000fe200078e0213 */
[----:B------:R-:W-:-:S02]  /*2410*/  F2FP.SATFINITE.E4M3.F32.PACK_AB_MERGE_C R53, R9, R8, R53 ;  /* 0x000000080935723e */ /* 0x000fc40004807035 */
[----:B------:R-:W-:Y:S02]  /*2420*/  F2FP.SATFINITE.E4M3.F32.PACK_AB_MERGE_C R52, R5, R4, R52 ;  /* 0x000000040534723e */ /* 0x000fe40004807034 */
[----:B------:R-:W-:Y:S01]  /*2430*/  F2FP.SATFINITE.E4M3.F32.PACK_AB_MERGE_C R55, R15, R14, R55 ;  /* 0x0000000e0f37723e */ /* 0x000fe20004807037 */
[----:B------:R-:W-:Y:S01]  /*2440*/  UIADD3 UR19, UPT, UPT, UR19, -0x40, URZ ;  /* 0xffffffc013137890 */ /* 0x000fe2000fffe0ff */
[----:B--2---:R1:W-:Y:S04]  /*2450*/  STS.U8 [R43+UR15+0x2000], R90 ;  /* 0x0020005a2b007988 */ /* 0x0043e8000800000f */
[----:B---3--:R-:W-:Y:S04]  /*2460*/  STS.U8 [R43+UR15+0x2200], R92 ;  /* 0x0022005c2b007988 */ /* 0x008fe8000800000f */
[----:B----4-:R2:W-:Y:S01]  /*2470*/  STS.U8 [R43+UR15+0x2400], R54 ;  /* 0x002400362b007988 */ /* 0x0105e2000800000f */
[----:B-1----:R-:W-:-:S03]  /*2480*/  FMUL R90, R6, 1.4426950216293334961 ;  /* 0x3fb8aa3b065a7820 */ /* 0x002fc60000400000 */
[----:B-----5:R-:W-:Y:S04]  /*2490*/  STS.U8 [R43+UR15+0x2600], R100 ;  /* 0x002600642b007988 */ /* 0x020fe8000800000f */
[----:B------:R-:W-:Y:S04]  /*24a0*/  STS.U8 [R43+UR15+0x2800], R102 ;  /* 0x002800662b007988 */ /* 0x000fe8000800000f */
[----:B------:R-:W-:Y:S04]  /*24b0*/  STS.U8 [R43+UR15+0x2a00], R104 ;  /* 0x002a00682b007988 */ /* 0x000fe8000800000f */
[----:B------:R-:W-:Y:S04]  /*24c0*/  STS.U8 [R43+UR15+0x2c00], R106 ;  /* 0x002c006a2b007988 */ /* 0x000fe8000800000f */
[----:B------:R-:W-:Y:S04]  /*24d0*/  STS.U8 [R43+UR15+0x2e00], R108 ;  /* 0x002e006c2b007988 */ /* 0x000fe8000800000f */
[----:B------:R1:W-:Y:S01]  /*24e0*/  STS.U8 [R42+UR15+0x2100], R101 ;  /* 0x002100652a007988 */ /* 0x0003e2000800000f */
[----:B--2---:R-:W-:-:S03]  /*24f0*/  F2FP.SATFINITE.E4M3.F32.PACK_AB_MERGE_C R54, R12, R11, R13 ;  /* 0x0000000b0c36723e */ /* 0x004fc6000480700d */
[----:B------:R2:W-:Y:S04]  /*2500*/  STS.U8 [R42+UR15+0x2300], R103 ;  /* 0x002300672a007988 */ /* 0x0005e8000800000f */
[----:B------:R2:W-:Y:S01]  /*2510*/  STS.U8 [R42+UR15+0x2500], R105 ;  /* 0x002500692a007988 */ /* 0x0005e2000800000f */
[----:B-1----:R2:W1:Y:S03]  /*2520*/  MUFU.EX2 R101, R90 ;  /* 0x0000005a00657308 */ /* 0x0024660000000800 */
[----:B------:R2:W-:Y:S04]  /*2530*/  STS.U8 [R42+UR15+0x2700], R107 ;  /* 0x0027006b2a007988 */ /* 0x0005e8000800000f */
[----:B------:R2:W-:Y:S04]  /*2540*/  STS.U8 [R42+UR15+0x2900], R109 ;  /* 0x0029006d2a007988 */ /* 0x0005e8000800000f */
[----:B------:R2:W-:Y:S04]  /*2550*/  STS.U8 [R42+UR15+0x2b00], R111 ;  /* 0x002b006f2a007988 */ /* 0x0005e8000800000f */
[----:B------:R2:W-:Y:S04]  /*2560*/  STS.U8 [R42+UR15+0x2d00], R91 ;  /* 0x002d005b2a007988 */ /* 0x0005e8000800000f */
[----:B------:R2:W-:Y:S04]  /*2570*/  STS.U8 [R42+UR15+0x2f00], R93 ;  /* 0x002f005d2a007988 */ /* 0x0005e8000800000f */
[----:B------:R2:W-:Y:S01]  /*2580*/  STS.128 [R60+0x1000], R52 ;  /* 0x001000343c007388 */ /* 0x0005e20000000c00 */
[----:B------:R-:W3:Y:S01]  /*2590*/  LDTM.16dp32bit_t0_t15.x16 R4, tmem[UR16] ;  /* 0x00000010000479ee */ /* 0x000ee20008a00000 */
[----:B------:R-:W4:Y:S01]  /*25a0*/  LDTM.16dp32bit_t16_t31.x16 R4, tmem[UR16+0x10] ;  /* 0x00001010000479ee */ /* 0x000f220008a20000 */
[----:B------:R-:W-:Y:S01]  /*25b0*/  NOP ;  /* 0x0000000000007918 */ /* 0x000fe20000000000 */
[----:B01----:R-:W-:Y:S05]  /*25c0*/  @!P3 BRA `(.L_x_9) ;  /* 0x000000000048b947 */ /* 0x003fea0003800000 */
[C---:B---34-:R-:W-:Y:S01]  /*25d0*/  FMUL R4, R101.reuse, R4 ;  /* 0x0000000465047220 */ /* 0x058fe20000400000 */
[C---:B------:R-:W-:Y:S01]  /*25e0*/  FMUL R5, R101.reuse, R5 ;  /* 0x0000000565057220 */ /* 0x040fe20000400000 */
        /* <DEDUP_REMOVED lines=13> */
[----:B------:R-:W-:-:S04]  /*26c0*/  FMUL R19, R101, R19 ;  /* 0x0000001365137220 */ /* 0x000fc80000400000 */
[----:B------:R0:W-:Y:S01]  /*26d0*/  STTM.16dp32bit_t0_t15.x16 tmem[UR16], R4 ;  /* 0x00000004000079ed */ /* 0x0001e20008a00010 */
[----:B------:R0:W-:Y:S02]  /*26e0*/  STTM.16dp32bit_t16_t31.x16 tmem[UR16+0x10], R4 ;  /* 0x00001004000079ed */ /* 0x0001e40008a20010 */
.L_x_9:
[----:B----4-:R-:W1:Y:S02]  /*26f0*/  FENCE.VIEW.ASYNC.T ;  /* 0x00000000000073c6 */ /* 0x010e640000000200 */
[----:B-1----:R-:W-:Y:S01]  /*2700*/  BAR.SYNC.DEFER_BLOCKING 0x0 ;  /* 0x0000000000007b1d */ /* 0x002fe20000010000 */
[----:B------:R-:W-:Y:S01]  /*2710*/  UISETP.GE.AND UP1, UPT, UR19, 0x1, UPT ;  /* 0x000000011300788c */ /* 0x000fe2000bf26270 */
[----:B------:R-:W-:-:S04]  /*2720*/  FADD R82, R101, R82 ;  /* 0x0000005265527221 */ /* 0x000fc80000000000 */
[----:B------:R1:W-:Y:S06]  /*2730*/  MEMBAR.ALL.CTA ;  /* 0x0000000000007992 */ /* 0x0003ec0000008000 */
[----:B-1----:R-:W1:Y:S02]  /*2740*/  FENCE.VIEW.ASYNC.S ;  /* 0x00000000000073c6 */ /* 0x002e640000000000 */
[----:B-1----:R-:W-:Y:S06]  /*2750*/  BAR.SYNC.DEFER_BLOCKING 0x0 ;  /* 0x0000000000007b1d */ /* 0x002fec0000010000 */
[----:B------:R-:W-:Y:S05]  /*2760*/  @!P4 BRA `(.L_x_10) ;  /* 0x000000000068c947 */ /* 0x000fea0003800000 */
[----:B------:R-:W-:Y:S02]  /*2770*/  UIADD3 UR5, UPT, UPT, UR15, 0x2000, URZ ;  /* 0x000020000f057890 */ /* 0x000fe4000fffe0ff */
[----:B------:R-:W-:Y:S02]  /*2780*/  UIADD3 UR4, UPT, UPT, UR15, 0x1000, URZ ;  /* 0x000010000f047890 */ /* 0x000fe4000fffe0ff */
[----:B------:R-:W-:Y:S02]  /*2790*/  USHF.R.U32.HI UR5, URZ, 0x4, UR5 ;  /* 0x00000004ff057899 */ /* 0x000fe40008011605 */
[----:B------:R-:W-:Y:S02]  /*27a0*/  USHF.R.U32.HI UR4, URZ, 0x4, UR4 ;  /* 0x00000004ff047899 */ /* 0x000fe40008011604 */
[----:B------:R-:W-:Y:S02]  /*27b0*/  USGXT.U32 UR12, UR5, 0xe ;  /* 0x0000000e050c789a */ /* 0x000fe40008000000 */
[----:B------:R-:W-:-:S02]  /*27c0*/  USGXT.U32 UR6, UR4, 0xe ;  /* 0x0000000e0406789a */ /* 0x000fc40008000000 */
[----:B------:R-:W-:Y:S01]  /*27d0*/  UIADD3 UR28, UP2, UPT, UR12, 0x2, URZ ;  /* 0x000000020c1c7890 */ /* 0x000fe2000ff5e0ff */
[----:B------:R-:W-:Y:S01]  /*27e0*/  UMOV UR8, 0xfffffffe ;  /* 0xfffffffe00087882 */ /* 0x000fe20000000000 */
[----:B------:R-:W-:Y:S01]  /*27f0*/  UMOV UR9, 0x7fffbfdf ;  /* 0x7fffbfdf00097882 */ /* 0x000fe20000000000 */
[----:B------:R-:W-:Y:S01]  /*2800*/  UMOV UR4, URZ ;  /* 0x000000ff00047c82 */ /* 0x000fe20008000000 */
[----:B------:R-:W-:Y:S01]  /*2810*/  UMOV UR7, URZ ;  /* 0x000000ff00077c82 */ /* 0x000fe20008000000 */
[----:B------:R-:W-:Y:S02]  /*2820*/  UIADD3.X UR29, UPT, UPT, UR4, -0x7fffbfe0, URZ, UP2, !UPT ;  /* 0x80004020041d7890 */ /* 0x000fe400097fe4ff */
        /* <DEDUP_REMOVED lines=10> */
[----:B------:R1:W-:Y:S01]  /*28d0*/  UTCQMMA gdesc[UR6], gdesc[UR12], tmem[UR11], tmem[UR24], idesc[UR25], UPT ;  /* 0x00ff180c060075ea */ /* 0x0003e2000b80030b */
[----:B------:R1:W-:Y:S01]  /*28e0*/  UTCQMMA gdesc[UR8], gdesc[UR28], tmem[UR11], tmem[UR30], idesc[UR31], UPT ;  /* 0x00ff1e1c080075ea */ /* 0x0003e2000b80030b */
[----:B------:R1:W-:Y:S01]  /*28f0*/  UTCBAR [UR4], URZ ;  /* 0x000000ff040073e9 */ /* 0x0003e200080000ff */
[----:B------:R-:W-:Y:S01]  /*2900*/  NOP ;  /* 0x0000000000007918 */ /* 0x000fe20000000000 */
.L_x_10:
[----:B------:R-:W-:Y:S01]  /*2910*/  FSEL R61, R61, -INF , P3 ;  /* 0xff8000003d3d7808 */ /* 0x000fe20001800000 */
[----:B-1----:R-:W-:Y:S01]  /*2920*/  UMOV UR8, URZ ;  /* 0x000000ff00087c82 */ /* 0x002fe20008000000 */
[----:B------:R-:W-:Y:S01]  /*2930*/  FSEL R82, R82, 1, P3 ;  /* 0x3f80000052527808 */ /* 0x000fe20001800000 */
[----:B------:R-:W-:Y:S06]  /*2940*/  BRA.U !UP1, `(.L_x_11) ;  /* 0x0000001509e07547 */ /* 0x000fec000b800000 */
[----:B------:R-:W-:Y:S01]  /*2950*/  USHF.R.U32.HI UR33, URZ, 0x4, UR15 ;  /* 0x00000004ff217899 */ /* 0x000fe2000801160f */
[----:B------:R-:W-:Y:S01]  /*2960*/  IMAD.SHL.U32 R83, R83, 0x40, RZ ;  /* 0x0000004053537824 */ /* 0x000fe200078e00ff */
[----:B------:R-:W-:Y:S01]  /*2970*/  UIADD3 UR8, UPT, UPT, UR15, 0x1000, URZ ;  /* 0x000010000f087890 */ /* 0x000fe2000fffe0ff */
[----:B------:R-:W-:Y:S01]  /*2980*/  IMAD.MOV.U32 R110, RZ, RZ, R61 ;  /* 0x000000ffff6e7224 */ /* 0x000fe200078e003d */
[----:B------:R-:W-:Y:S01]  /*2990*/  USGXT.U32 UR33, UR33, 0xe ;  /* 0x0000000e2121789a */ /* 0x000fe20008000000 */
[----:B------:R-:W-:Y:S01]  /*29a0*/  IMAD.MOV.U32 R100, RZ, RZ, RZ ;  /* 0x000000ffff647224 */ /* 0x000fe200078e00ff */
[----:B------:R-:W-:Y:S01]  /*29b0*/  UIADD3 UR6, UPT, UPT, UR15, 0x4000, URZ ;  /* 0x000040000f067890 */ /* 0x000fe2000fffe0ff */
[----:B--2---:R-:W-:Y:S01]  /*29c0*/  IMAD.MOV.U32 R91, RZ, RZ, R83 ;  /* 0x000000ffff5b7224 */ /* 0x004fe200078e0053 */
[----:B------:R-:W-:Y:S02]  /*29d0*/  USHF.R.U32.HI UR8, URZ, 0x4, UR8 ;  /* 0x00000004ff087899 */ /* 0x000fe40008011608 */
[----:B------:R-:W-:-:S02]  /*29e0*/  USHF.R.U32.HI UR4, URZ, 0x4, UR10 ;  /* 0x00000004ff047899 */ /* 0x000fc4000801160a */
[----:B------:R-:W-:Y:S02]  /*29f0*/  UIADD3 UR34, UP2, UPT, UR33, 0x80, URZ ;  /* 0x0000008021227890 */ /* 0x000fe4000ff5e0ff */
[----:B------:R-:W-:Y:S02]  /*2a00*/  USHF.R.U32.HI UR6, URZ, 0x4, UR6 ;  /* 0x00000004ff067899 */ /* 0x000fe40008011606 */
[----:B------:R-:W-:Y:S02]  /*2a10*/  USGXT.U32 UR40, UR8, 0xe ;  /* 0x0000000e0828789a */ /* 0x000fe40008000000 */
[----:B------:R-:W-:Y:S01]  /*2a20*/  USHF.L.U32 UR30, UR21, 0x6, URZ ;  /* 0x00000006151e7899 */ /* 0x000fe200080006ff */
[----:B------:R-:W-:Y:S01]  /*2a30*/  UMOV UR5, URZ ;  /* 0x000000ff00057c82 */ /* 0x000fe20008000000 */
[----:B------:R-:W-:Y:S02]  /*2a40*/  USGXT.U32 UR4, UR4, 0xe ;  /* 0x0000000e0404789a */ /* 0x000fe40008000000 */
[----:B------:R-:W-:-:S02]  /*2a50*/  UIADD3.X UR35, UPT, UPT, UR5, -0x7fffbfe0, URZ, UP2, !UPT ;  /* 0x8000402005237890 */ /* 0x000fc400097fe4ff */
[----:B------:R-:W-:Y:S02]  /*2a60*/  USGXT.U32 UR6, UR6, 0xe ;  /* 0x0000000e0606789a */ /* 0x000fe40008000000 */
[----:B------:R-:W-:Y:S01]  /*2a70*/  UIADD3 UR36, UP2, UPT, UR40, 0x2, URZ ;  /* 0x0000000228247890 */ /* 0x000fe2000ff5e0ff */
[----:B------:R-:W-:Y:S01]  /*2a80*/  UMOV UR20, 0xfffffffe ;  /* 0xfffffffe00147882 */ /* 0x000fe20000000000 */
[----:B------:R-:W-:Y:S01]  /*2a90*/  UMOV UR21, 0x7fffbfdf ;  /* 0x7fffbfdf00157882 */ /* 0x000fe20000000000 */
[----:B------:R-:W-:Y:S01]  /*2aa0*/  UMOV UR7, URZ ;  /* 0x000000ff00077c82 */ /* 0x000fe20008000000 */
[----:B------:R-:W-:Y:S02]  /*2ab0*/  UIADD3.64 UR38, UPT, UPT, UR4, -UR20, URZ ;  /* 0x8000001404267297 */ /* 0x000fe4000fffe0ff */
[----:B------:R-:W-:Y:S01]  /*2ac0*/  UISETP.NE.U32.AND UP1, UPT, UR22, URZ, UPT ;  /* 0x000000ff1600728c */ /* 0x000fe2000bf25070 */
[----:B------:R-:W1:Y:S01]  /*2ad0*/  LDCU UR41, c[0x0][0x3a8] ;  /* 0x00007500ff2977ac */ /* 0x000e620008000800 */
[----:B------:R-:W-:-:S02]  /*2ae0*/  UIADD3.X UR37, UPT, UPT, UR7, -0x7fffbfe0, URZ, UP2, !UPT ;  /* 0x8000402007257890 */ /* 0x000fc400097fe4ff */
[----:B------:R-:W-:Y:S01]  /*2af0*/  UIADD3.64 UR20, UPT, UPT, UR6, -UR20, URZ ;  /* 0x8000001406147297 */ /* 0x000fe2000fffe0ff */
[----:B------:R-:W-:Y:S01]  /*2b00*/  UMOV UR31, 0x1 ;  /* 0x00000001001f7882 */ /* 0x000fe20000000000 */
[----:B------:R-:W-:Y:S01]  /*2b10*/  UMOV UR9, URZ ;  /* 0x000000ff00097c82 */ /* 0x000fe20008000000 */
[----:B------:R-:W-:Y:S01]  /*2b20*/  UMOV UR10, URZ ;  /* 0x000000ff000a7c82 */ /* 0x000fe20008000000 */
[----:B------:R-:W-:-:S08]  /*2b30*/  UMOV UR32, UR30 ;  /* 0x0000001e00207c82 */ /* 0x000fd00008000000 */
.L_x_16:
[----:B------:R-:W-:Y:S02]  /*2b40*/  SHF.R.S32.HI R61, RZ, 0x1f, R91 ;  /* 0x0000001fff3d7819 */ /* 0x000fe4000001145b */
[C---:B0--3--:R-:W-:Y:S02]  /*2b50*/  IADD3 R14, P4, PT, R91.reuse, R98, RZ ;  /* 0x000000625b0e7210 */ /* 0x049fe40007f9e0ff */
[----:B------:R-:W-:-:S03]  /*2b60*/  IADD3 R4, P3, PT, R91, R94, RZ ;  /* 0x0000005e5b047210 */ /* 0x000fc60007f7e0ff */
[----:B------:R-:W-:Y:S01]  /*2b70*/  IMAD.X R15, R61, 0x1, R99, P4 ;  /* 0x000000013d0f7824 */ /* 0x000fe200020e0663 */
[----:B------:R-:W-:Y:S01]  /*2b80*/  IADD3 R6, P4, PT, R91, R86, RZ ;  /* 0x000000565b067210 */ /* 0x000fe20007f9e0ff */
[----:B------:R-:W-:Y:S01]  /*2b90*/  IMAD.X R5, R61, 0x1, R95, P3 ;  /* 0x000000013d057824 */ /* 0x000fe200018e065f */
[----:B------:R-:W-:Y:S02]  /*2ba0*/  IADD3 R8, P3, PT, R91, R80, RZ ;  /* 0x000000505b087210 */ /* 0x000fe40007f7e0ff */
[----:B------:R-:W2:Y:S01]  /*2bb0*/  LDG.E.U8 R14, desc[UR26][R14.64] ;  /* 0x0000001a0e0e7981 */ /* 0x000ea2000c1e1100 */
[----:B------:R-:W-:Y:S01]  /*2bc0*/  IMAD.X R7, R61, 0x1, R87, P4 ;  /* 0x000000013d077824 */ /* 0x000fe200020e0657 */
[----:B------:R-:W-:Y:S01]  /*2bd0*/  IADD3 R12, P4, PT, R91, R76, RZ ;  /* 0x0000004c5b0c7210 */ /* 0x000fe20007f9e0ff */
[----:B------:R-:W-:Y:S01]  /*2be0*/  IMAD.X R9, R61, 0x1, R81, P3 ;  /* 0x000000013d097824 */ /* 0x000fe200018e0651 */
[----:B------:R-:W-:Y:S01]  /*2bf0*/  IADD3 R52, P3, PT, R91, R72, RZ ;  /* 0x000000485b347210 */ /* 0x000fe20007f7e0ff */
[----:B------:R-:W3:Y:S02]  /*2c00*/  LDG.E.U8 R104, desc[UR26][R4.64] ;  /* 0x0000001a04687981 */ /* 0x000ee4000c1e1100 */
[----:B------:R-:W-:Y:S01]  /*2c10*/  IMAD.X R13, R61, 0x1, R77, P4 ;  /* 0x000000013d0d7824 */ /* 0x000fe200020e064d */
[----:B------:R-:W-:Y:S01]  /*2c20*/  IADD3 R54, P4, PT, R91, R68, RZ ;  /* 0x000000445b367210 */ /* 0x000fe20007f9e0ff */
[----:B------:R-:W-:Y:S01]  /*2c30*/  IMAD.X R53, R61, 0x1, R73, P3 ;  /* 0x000000013d357824 */ /* 0x000fe200018e0649 */
[----:B------:R-:W-:Y:S01]  /*2c40*/  IADD3 R102, P3, PT, R91, R64, RZ ;  /* 0x000000405b667210 */ /* 0x000fe20007f7e0ff */
[----:B------:R-:W4:Y:S02]  /*2c50*/  LDG.E.U8 R106, desc[UR26][R6.64] ;  /* 0x0000001a066a7981 */ /* 0x000f24000c1e1100 */
[----:B------:R-:W-:Y:S01]  /*2c60*/  IMAD.X R55, R61, 0x1, R69, P4 ;  /* 0x000000013d377824 */ /* 0x000fe200020e0645 */
[----:B------:R-:W-:Y:S01]  /*2c70*/  IADD3 R10, P4, PT, R91, R96, RZ ;  /* 0x000000605b0a7210 */ /* 0x000fe20007f9e0ff */
[----:B------:R-:W-:Y:S01]  /*2c80*/  IMAD.X R103, R61, 0x1, R65, P3 ;  /* 0x000000013d677824 */ /* 0x000fe200018e0641 */
[----:B------:R-:W-:Y:S01]  /*2c90*/  IADD3 R18, P3, PT, R91, R88, RZ ;  /* 0x000000585b127210 */ /* 0x000fe20007f7e0ff */
[----:B------:R0:W5:Y:S02]  /*2ca0*/  LDG.E.U8 R112, desc[UR26][R12.64] ;  /* 0x0000001a0c707981 */ /* 0x000164000c1e1100 */
[----:B------:R-:W-:Y:S01]  /*2cb0*/  IMAD.X R11, R61, 0x1, R97, P4 ;  /* 0x000000013d0b7824 */ /* 0x000fe200020e0661 */
[----:B------:R-:W-:Y:S01]  /*2cc0*/  IADD3 R16, P4, PT, R91, R84, RZ ;  /* 0x000000545b107210 */ /* 0x000fe20007f9e0ff */
[----:B------:R-:W-:Y:S01]  /*2cd0*/  IMAD.X R19, R61, 0x1, R89, P3 ;  /* 0x000000013d137824 */ /* 0x000fe200018e0659 */
[----:B------:R1:W5:Y:S04]  /*2ce0*/  LDG.E.U8 R108, desc[UR26][R8.64] ;  /* 0x0000001a086c7981 */ /* 0x000368000c1e1100 */
[----:B------:R1:W5:Y:S01]  /*2cf0*/  LDG.E.U8 R15, desc[UR26][R10.64] ;  /* 0x0000001a0a0f7981 */ /* 0x000362000c1e1100 */
[----:B0-----:R-:W-:Y:S01]  /*2d00*/  IADD3 R12, P3, PT, R91, R78, RZ ;  /* 0x0000004e5b0c7210 */ /* 0x001fe20007f7e0ff */
[----:B------:R-:W-:Y:S01]  /*2d10*/  IMAD.X R17, R61, 0x1, R85, P4 ;  /* 0x000000013d117824 */ /* 0x000fe200020e0655 */
[----:B------:R-:W-:Y:S01]  /*2d20*/  IADD3 R4, P4, PT, R91, R74, RZ ;  /* 0x0000004a5b047210 */ /* 0x000fe20007f9e0ff */
[----:B------:R-:W5:Y:S02]  /*2d30*/  LDG.E.U8 R52, desc[UR26][R52.64] ;  /* 0x0000001a34347981 */ /* 0x000f64000c1e1100 */
[----:B------:R-:W-:Y:S01]  /*2d40*/  IMAD.X R13, R61, 0x1, R79, P3 ;  /* 0x000000013d0d7824 */ /* 0x000fe200018e064f */
[----:B------:R-:W-:Y:S01]  /*2d50*/  IADD3 R6, P3, PT, R91, R70, RZ ;  /* 0x000000465b067210 */ /* 0x000fe20007f7e0ff */
[----:B------:R-:W-:Y:S01]  /*2d60*/  IMAD.X R5, R61, 0x1, R75, P4 ;  /* 0x000000013d057824 */ /* 0x000fe200020e064b */
[----:B-1----:R-:W-:Y:S01]  /*2d70*/  IADD3 R8, P4, PT, R91, R66, RZ ;  /* 0x000000425b087210 */ /* 0x002fe20007f9e0ff */
[----:B------:R-:W5:Y:S02]  /*2d80*/  LDG.E.U8 R54, desc[UR26][R54.64] ;  /* 0x0000001a36367981 */ /* 0x000f64000c1e1100 */
[----:B------:R-:W-:Y:S01]  /*2d90*/  IMAD.X R7, R61, 0x1, R71, P3 ;  /* 0x000000013d077824 */ /* 0x000fe200018e0647 */
[----:B------:R-:W-:Y:S01]  /*2da0*/  IADD3 R10, P3, PT, R91, R62, RZ ;  /* 0x0000003e5b0a7210 */ /* 0x000fe20007f7e0ff */
[C---:B------:R-:W-:Y:S01]  /*2db0*/  IMAD.X R9, R61.reuse, 0x1, R67, P4 ;  /* 0x000000013d097824 */ /* 0x040fe200020e0643 */
[----:B------:R-:W5:Y:S03]  /*2dc0*/  LDG.E.U8 R102, desc[UR26][R102.64] ;  /* 0x0000001a66667981 */ /* 0x000f66000c1e1100 */
[----:B------:R-:W-:Y:S01]  /*2dd0*/  IMAD.X R11, R61, 0x1, R63, P3 ;  /* 0x000000013d0b7824 */ /* 0x000fe200018e063f */
[----:B------:R-:W5:Y:S04]  /*2de0*/  LDG.E.U8 R19, desc[UR26][R18.64] ;  /* 0x0000001a12137981 */ /* 0x000f68000c1e1100 */
[----:B------:R-:W5:Y:S04]  /*2df0*/  LDG.E.U8 R17, desc[UR26][R16.64] ;  /* 0x0000001a10117981 */ /* 0x000f68000c1e1100 */
[----:B------:R-:W5:Y:S04]  /*2e00*/  LDG.E.U8 R13, desc[UR26][R12.64] ;  /* 0x0000001a0c0d7981 */ /* 0x000f68000c1e1100 */
[----:B------:R-:W5:Y:S04]  /*2e10*/  LDG.E.U8 R5, desc[UR26][R4.64] ;  /* 0x0000001a04057981 */ /* 0x000f68000c1e1100 */
[----:B------:R-:W5:Y:S04]  /*2e20*/  LDG.E.U8 R7, desc[UR26][R6.64] ;  /* 0x0000001a06077981 */ /* 0x000f68000c1e1100 */
[----:B------:R-:W5:Y:S04]  /*2e30*/  LDG.E.U8 R9, desc[UR26][R8.64] ;  /* 0x0000001a08097981 */ /* 0x000f68000c1e1100 */
[----:B------:R-:W5:Y:S01]  /*2e40*/  LDG.E.U8 R11, desc[UR26][R10.64] ;  /* 0x0000001a0a0b7981 */ /* 0x000f62000c1e1100 */
[----:B------:R-:W-:-:S02]  /*2e50*/  UMOV UR12, 0x1 ;  /* 0x00000001000c7882 */ /* 0x000fc40000000000 */
[----:B------:R-:W-:-:S04]  /*2e60*/  @!UP0 UIADD3 UR12, UPT, UPT, -UR12, 0x100000, URZ ;  /* 0x001000000c0c8890 */ /* 0x000fc8000fffe1ff */
[----:B------:R-:W-:Y:S02]  /*2e70*/  @!UP0 USHF.L.U32 UR13, UR12, 0xb, URZ ;  /* 0x0000000b0c0d8899 */ /* 0x000fe400080006ff */
[----:B------:R-:W-:Y:S01]  /*2e80*/  @!UP0 USHF.L.U32 UR12, UR12, 0x1, URZ ;  /* 0x000000010c0c8899 */ /* 0x000fe200080006ff */
[----:B------:R-:W-:Y:S01]  /*2e90*/  VOTEU.ALL UP2, P2 ;  /* 0x0000000000ff7886 */ /* 0x000fe20001040000 */
[----:B--2---:R0:W-:Y:S04]  /*2ea0*/  STS.U8 [R43+UR15+0x3000], R14 ;  /* 0x0030000e2b007988 */ /* 0x0041e8000800000f */
[----:B---3--:R0:W-:Y:S04]  /*2eb0*/  STS.U8 [R43+UR15+0x3200], R104 ;  /* 0x003200682b007988 */ /* 0x0081e8000800000f */
[----:B----4-:R0:W-:Y:S04]  /*2ec0*/  STS.U8 [R43+UR15+0x3400], R106 ;  /* 0x0034006a2b007988 */ /* 0x0101e8000800000f */
[----:B-----5:R0:W-:Y:S04]  /*2ed0*/  STS.U8 [R43+UR15+0x3800], R112 ;  /* 0x003800702b007988 */ /* 0x0201e8000800000f */
        /* <DEDUP_REMOVED lines=12> */
[----:B------:R1:W-:Y:S06]  /*2fa0*/  MEMBAR.ALL.CTA ;  /* 0x0000000000007992 */ /* 0x0003ec0000008000 */
[----:B-1----:R-:W-:Y:S04]  /*2fb0*/  FENCE.VIEW.ASYNC.S ;  /* 0x00000000000073c6 */ /* 0x002fe80000000000 */
[----:B------:R-:W1:Y:S02]  /*2fc0*/  FENCE.VIEW.ASYNC.S ;  /* 0x00000000000073c6 */ /* 0x000e640000000000 */
[----:B-1----:R0:W1:Y:S02]  /*2fd0*/  @!UP2 SYNCS.EXCH.64 URZ, [UR15+0x5010], UR12 ;  /* 0x0050100c0fffa5b2 */ /* 0x0020640008000100 */
[----:B-1----:R-:W-:Y:S06]  /*2fe0*/  BAR.SYNC.DEFER_BLOCKING 0x0 ;  /* 0x0000000000007b1d */ /* 0x002fec0000010000 */
[----:B0-----:R-:W-:Y:S05]  /*2ff0*/  BRA.U UP1, `(.L_x_12) ;  /* 0x00000001013c7547 */ /* 0x001fea000b800000 */
[----:B------:R-:W-:Y:S01]  /*3000*/  UIADD3 UR12, UPT, UPT, UR15, 0x5010, URZ ;  /* 0x000050100f0c7890 */ /* 0x000fe2000fffe0ff */
[----:B------:R-:W-:Y:S01]  /*3010*/  UMOV UR24, UR33 ;  /* 0x0000002100187c82 */ /* 0x000fe20008000000 */
[----:B------:R-:W-:Y:S01]  /*3020*/  UMOV UR25, 0x80004020 ;  /* 0x8000402000197882 */ /* 0x000fe20000000000 */
[----:B------:R-:W-:Y:S01]  /*3030*/  UMOV UR22, UR4 ;  /* 0x0000000400167c82 */ /* 0x000fe20008000000 */
[----:B------:R-:W-:Y:S01]  /*3040*/  UMOV UR23, 0x80004020 ;  /* 0x8000402000177882 */ /* 0x000fe20000000000 */
[----:B------:R-:W-:Y:S01]  /*3050*/  UMOV UR28, 0x0 ;  /* 0x00000000001c7882 */ /* 0x000fe20000000000 */
[----:B------:R-:W-:Y:S01]  /*3060*/  UMOV UR29, 0x4108010 ;  /* 0x04108010001d7882 */ /* 0x000fe20000000000 */
[----:B------:R-:W-:Y:S01]  /*3070*/  UMOV UR13, URZ ;  /* 0x000000ff000d7c82 */ /* 0x000fe20008000000 */
[----:B------:R-:W-:Y:S01]  /*3080*/  UMOV UR42, 0x0 ;  /* 0x00000000002a7882 */ /* 0x000fe20000000000 */
[----:B------:R-:W-:Y:S01]  /*3090*/  UMOV UR43, 0x4108010 ;  /* 0x04108010002b7882 */ /* 0x000fe20000000000 */
[----:B------:R0:W-:Y:S01]  /*30a0*/  UTCQMMA gdesc[UR24], gdesc[UR22], tmem[UR17], tmem[UR28], idesc[UR29], !UPT ;  /* 0x00ff1c16180075ea */ /* 0x0001e2000f800311 */
[----:B------:R-:W-:Y:S01]  /*30b0*/  UMOV UR12, UR12 ;  /* 0x0000000c000c7c82 */ /* 0x000fe20008000000 */
[----:B------:R0:W-:Y:S01]  /*30c0*/  UTCQMMA gdesc[UR34], gdesc[UR38], tmem[UR17], tmem[UR42], idesc[UR43], UPT ;  /* 0x00ff2a26220075ea */ /* 0x0001e2000b800311 */
[----:B------:R0:W-:Y:S01]  /*30d0*/  UTCBAR [UR12], URZ ;  /* 0x000000ff0c0073e9 */ /* 0x0001e200080000ff */
[----:B------:R-:W-:-:S02]  /*30e0*/  NOP ;  /* 0x0000000000007918 */ /* 0x000fc40000000000 */
.L_x_12:
[----:B------:R-:W1:Y:S02]  /*30f0*/  SYNCS.PHASECHK.TRANS64.TRYWAIT P3, [UR15+0x5010], RZ ;  /* 0x005010ffff0075a7 */ /* 0x000e64000806110f */
[----:B-1----:R-:W-:Y:S05]  /*3100*/  @!P3 BRA `(.L_x_13) ;  /* 0x00000024002cb947 */ /* 0x002fea0003800000 */
.L_x_22:
[----:B------:R-:W-:Y:S01]  /*3110*/  BAR.SYNC.DEFER_BLOCKING 0x0 ;  /* 0x0000000000007b1d */ /* 0x000fe20000010000 */
[----:B------:R-:W-:Y:S02]  /*3120*/  USHF.R.S32.HI UR8, URZ, 0x1f, UR32 ;  /* 0x0000001fff087899 */ /* 0x000fe40008011420 */
[----:B------:R-:W-:-:S04]  /*3130*/  IADD3 R118, P4, PT, R58, UR32, RZ ;  /* 0x000000203a767c10 */ /* 0x000fc8000ff9e0ff */
[----:B------:R-:W-:Y:S01]  /*3140*/  IADD3.X R119, PT, PT, R59, UR8, RZ, P4, !PT ;  /* 0x000000083b777c10 */ /* 0x000fe2000a7fe4ff */
[----:B------:R-:W-:Y:S01]  /*3150*/  LDTM.16dp32bit_t0_t15.x16 R4, tmem[UR16+0x100000] ;  /* 0x10000010000479ee */ /* 0x000fe20008a00000 */
[----:B------:R-:W1:Y:S01]  /*3160*/  LDTM.16dp32bit_t16_t31.x16 R4, tmem[UR16+0x100010] ;  /* 0x10001010000479ee */ /* 0x000e620008a20000 */
[----:B------:R-:W2:Y:S01]  /*3170*/  @!P2 SYNCS.CCTL.IV [UR15+0x5010] ;  /* 0x00501000ff00a9b1 */ /* 0x000ea2000800000f */
[----:B------:R-:W-:Y:S01]  /*3180*/  NOP ;  /* 0x0000000000007918 */ /* 0x000fe20000000000 */
[----:B-1----:R-:W-:Y:S01]  /*3190*/  FMUL R52, R4, UR41 ;  /* 0x0000002904347c20 */ /* 0x002fe20008400000 */
[----:B------:R-:W-:Y:S01]  /*31a0*/  FMUL R53, R5, UR41 ;  /* 0x0000002905357c20 */ /* 0x000fe20008400000 */
[----:B------:R-:W-:Y:S01]  /*31b0*/  FMUL R54, R6, UR41 ;  /* 0x0000002906367c20 */ /* 0x000fe20008400000 */
[----:B------:R-:W-:Y:S01]  /*31c0*/  FMUL R55, R7, UR41 ;  /* 0x0000002907377c20 */ /* 0x000fe20008400000 */
[----:B------:R-:W-:-:S03]  /*31d0*/  FMUL R102, R8, UR41 ;  /* 0x0000002908667c20 */ /* 0x000fc60008400000 */
        /* <DEDUP_REMOVED lines=16> */
[----:B------:R-:W-:-:S03]  /*32e0*/  FMUL R54, R19, UR41 ;  /* 0x0000002913367c20 */ /* 0x000fc60008400000 */
[----:B------:R-:W-:-:S04]  /*32f0*/  FMNMX3 R53, R55, R52, R53, !PT ;  /* 0x0000003437357276 */ /* 0x000fc80007800035 */
[----:B------:R-:W-:-:S05]  /*3300*/  FMNMX R53, R54, R53, !PT ;  /* 0x0000003536357209 */ /* 0x000fca0007800000 */
[----:B------:R-:W1:Y:S02]  /*3310*/  SHFL.BFLY PT, R52, R53, 0x10, 0x1f ;  /* 0x0e001f0035347f89 */ /* 0x000e6400000e0000 */
[----:B-1----:R-:W-:-:S05]  /*3320*/  FMNMX R52, R53, R52, !PT ;  /* 0x0000003435347209 */ /* 0x002fca0007800000 */
[----:B--2---:R-:W-:Y:S01]  /*3330*/  @!P5 STS [R3+0x3000], R52 ;  /* 0x003000340300d388 */ /* 0x004fe20000000800 */
[----:B------:R-:W-:Y:S06]  /*3340*/  BAR.SYNC.DEFER_BLOCKING 0x0 ;  /* 0x0000000000007b1d */ /* 0x000fec0000010000 */
[----:B------:R-:W1:Y:S04]  /*3350*/  @!P6 LDS R90, [R44+0x3000] ;  /* 0x003000002c5ae984 */ /* 0x000e680000000800 */
[----:B-1----:R-:W1:Y:S02]  /*3360*/  SHFL.BFLY PT, R55, R90, 0x1, 0x1f ;  /* 0x0c201f005a377f89 */ /* 0x002e6400000e0000 */
[----:B-1----:R-:W-:-:S05]  /*3370*/  FMNMX R93, R90, R55, !PT ;  /* 0x000000375a5d7209 */ /* 0x002fca0007800000 */
[----:B------:R-:W-:Y:S01]  /*3380*/  @P0 STS [R44+0x3000], R93 ;  /* 0x0030005d2c000388 */ /* 0x000fe20000000800 */
[----:B------:R-:W-:Y:S06]  /*3390*/  BAR.SYNC.DEFER_BLOCKING 0x0 ;  /* 0x0000000000007b1d */ /* 0x000fec0000010000 */
[----:B------:R-:W1:Y:S02]  /*33a0*/  LDS R61, [R45+0x3000] ;  /* 0x003000002d3d7984 */ /* 0x000e640000000800 */
[----:B-1----:R-:W-:-:S05]  /*33b0*/  FMNMX R61, R61, R110, !PT ;  /* 0x0000006e3d3d7209 */ /* 0x002fca0007800000 */
        /* <DEDUP_REMOVED lines=8> */
[----:B------:R-:W-:Y:S01]  /*3440*/  MUFU.EX2 R52, R4 ;  /* 0x0000000400347308 */ /* 0x000fe20000000800 */
[--C-:B------:R-:W-:Y:S01]  /*3450*/  FFMA R8, R8, UR41, -R61.reuse ;  /* 0x0000002908087c23 */ /* 0x100fe2000800083d */
[--C-:B------:R-:W-:Y:S01]  /*3460*/  FFMA R9, R9, UR41, -R61.reuse ;  /* 0x0000002909097c23 */ /* 0x100fe2000800083d */
[--C-:B------:R-:W-:Y:S01]  /*3470*/  FFMA R10, R10, UR41, -R61.reuse ;  /* 0x000000290a0a7c23 */ /* 0x100fe2000800083d */
[--C-:B------:R-:W-:Y:S01]  /*3480*/  FFMA R11, R11, UR41, -R61.reuse ;  /* 0x000000290b0b7c23 */ /* 0x100fe2000800083d */
[----:B------:R-:W-:Y:S01]  /*3490*/  FMUL R8, R8, 1.4426950216293334961 ;  /* 0x3fb8aa3b08087820 */ /* 0x000fe20000400000 */
[----:B------:R-:W-:Y:S01]  /*34a0*/  FMUL R9, R9, 1.4426950216293334961 ;  /* 0x3fb8aa3b09097820 */ /* 0x000fe20000400000 */
[----:B------:R-:W-:Y:S01]  /*34b0*/  FMUL R10, R10, 1.4426950216293334961 ;  /* 0x3fb8aa3b0a0a7820 */ /* 0x000fe20000400000 */
[----:B------:R-:W1:Y:S01]  /*34c0*/  MUFU.EX2 R55, R5 ;  /* 0x0000000500377308 */ /* 0x000e620000000800 */
[----:B------:R-:W-:Y:S01]  /*34d0*/  FMUL R11, R11, 1.4426950216293334961 ;  /* 0x3fb8aa3b0b0b7820 */ /* 0x000fe20000400000 */
[--C-:B------:R-:W-:Y:S01]  /*34e0*/  FFMA R12, R12, UR41, -R61.reuse ;  /* 0x000000290c0c7c23 */ /* 0x100fe2000800083d */
[--C-:B------:R-:W-:Y:S01]  /*34f0*/  FFMA R13, R13, UR41, -R61.reuse ;  /* 0x000000290d0d7c23 */ /* 0x100fe2000800083d */
[--C-:B------:R-:W-:Y:S01]  /*3500*/  FFMA R14, R14, UR41, -R61.reuse ;  /* 0x000000290e0e7c23 */ /* 0x100fe2000800083d */
[--C-:B------:R-:W-:Y:S01]  /*3510*/  FFMA R15, R15, UR41, -R61.reuse ;  /* 0x000000290f0f7c23 */ /* 0x100fe2000800083d */
[----:B------:R-:W-:Y:S01]  /*3520*/  FMUL R12, R12, 1.4426950216293334961 ;  /* 0x3fb8aa3b0c0c7820 */ /* 0x000fe20000400000 */
[----:B------:R-:W-:Y:S01]  /*3530*/  FMUL R13, R13, 1.4426950216293334961 ;  /* 0x3fb8aa3b0d0d7820 */ /* 0x000fe20000400000 */
[----:B------:R-:W2:Y:S01]  /*3540*/  MUFU.EX2 R93, R6 ;  /* 0x00000006005d7308 */ /* 0x000ea20000000800 */
[----:B------:R-:W-:Y:S01]  /*3550*/  FMUL R14, R14, 1.4426950216293334961 ;  /* 0x3fb8aa3b0e0e7820 */ /* 0x000fe20000400000 */
[----:B------:R-:W-:Y:S01]  /*3560*/  FMUL R15, R15, 1.4426950216293334961 ;  /* 0x3fb8aa3b0f0f7820 */ /* 0x000fe20000400000 */
[--C-:B------:R-:W-:Y:S01]  /*3570*/  FFMA R16, R16, UR41, -R61.reuse ;  /* 0x0000002910107c23 */ /* 0x100fe2000800083d */
[--C-:B------:R-:W-:Y:S01]  /*3580*/  FFMA R17, R17, UR41, -R61.reuse ;  /* 0x0000002911117c23 */ /* 0x100fe2000800083d */
[--C-:B------:R-:W-:Y:S01]  /*3590*/  FFMA R18, R18, UR41, -R61.reuse ;  /* 0x0000002912127c23 */ /* 0x100fe2000800083d */
[----:B------:R-:W-:Y:S01]  /*35a0*/  FFMA R19, R19, UR41, -R61 ;  /* 0x0000002913137c23 */ /* 0x000fe2000800083d */
[----:B------:R-:W-:Y:S01]  /*35b0*/  FMUL R16, R16, 1.4426950216293334961 ;  /* 0x3fb8aa3b10107820 */ /* 0x000fe20000400000 */
[----:B------:R-:W3:Y:S01]  /*35c0*/  MUFU.EX2 R112, R7 ;  /* 0x0000000700707308 */ /* 0x000ee20000000800 */
[----:B-1----:R-:W-:Y:S01]  /*35d0*/  FADD R4, R52, R55 ;  /* 0x0000003734047221 */ /* 0x002fe20000000000 */
[----:B------:R-:W-:Y:S01]  /*35e0*/  FMUL R105, R17, 1.4426950216293334961 ;  /* 0x3fb8aa3b11697820 */ /* 0x000fe20000400000 */
[----:B------:R-:W-:-:S05]  /*35f0*/  FMUL R17, R18, 1.4426950216293334961 ;  /* 0x3fb8aa3b12117820 */ /* 0x000fca0000400000 */
[----:B------:R1:W4:Y:S01]  /*3600*/  MUFU.EX2 R53, R8 ;  /* 0x0000000800357308 */ /* 0x0003220000000800 */
[----:B--2---:R-:W-:-:S07]  /*3610*/  FADD R5, R93, R4 ;  /* 0x000000045d057221 */ /* 0x004fce0000000000 */
[----:B------:R-:W2:Y:S01]  /*3620*/  MUFU.EX2 R54, R9 ;  /* 0x0000000900367308 */ /* 0x000ea20000000800 */
[----:B---3--:R-:W-:Y:S01]  /*3630*/  FADD R4, R112, R5 ;  /* 0x0000000570047221 */ /* 0x008fe20000000000 */
[----:B-1----:R-:W-:-:S06]  /*3640*/  IADD3 R8, P4, PT, R50, UR32, RZ ;  /* 0x0000002032087c10 */ /* 0x002fcc000ff9e0ff */
[----:B------:R-:W1:Y:S01]  /*3650*/  MUFU.EX2 R114, R10 ;  /* 0x0000000a00727308 */ /* 0x000e620000000800 */
[----:B----4-:R-:W-:-:S07]  /*3660*/  FADD R5, R53, R4 ;  /* 0x0000000435057221 */ /* 0x010fce0000000000 */
[----:B------:R-:W3:Y:S01]  /*3670*/  MUFU.EX2 R121, R11 ;  /* 0x0000000b00797308 */ /* 0x000ee20000000800 */
[----:B--2---:R-:W-:-:S07]  /*3680*/  FADD R5, R54, R5 ;  /* 0x0000000536057221 */ /* 0x004fce0000000000 */
[----:B------:R-:W2:Y:S01]  /*3690*/  MUFU.EX2 R102, R12 ;  /* 0x0000000c00667308 */ /* 0x000ea20000000800 */
[----:B-1----:R-:W-:-:S07]  /*36a0*/  FADD R4, R114, R5 ;  /* 0x0000000572047221 */ /* 0x002fce0000000000 */
[----:B------:R-:W1:Y:S01]  /*36b0*/  MUFU.EX2 R103, R13 ;  /* 0x0000000d00677308 */ /* 0x000e620000000800 */
[----:B---3--:R-:W-:-:S07]  /*36c0*/  FADD R5, R121, R4 ;  /* 0x0000000479057221 */ /* 0x008fce0000000000 */
[----:B------:R3:W4:Y:S01]  /*36d0*/  MUFU.EX2 R116, R14 ;  /* 0x0000000e00747308 */ /* 0x0007220000000800 */
[----:B--2---:R-:W-:-:S07]  /*36e0*/  FADD R4, R102, R5 ;  /* 0x0000000566047221 */ /* 0x004fce0000000000 */
[----:B------:R-:W2:Y:S01]  /*36f0*/  MUFU.EX2 R15, R15 ;  /* 0x0000000f000f7308 */ /* 0x000ea20000000800 */
[----:B-1----:R-:W-:Y:S01]  /*3700*/  FADD R5, R103, R4 ;  /* 0x0000000467057221 */ /* 0x002fe20000000000 */
[----:B---3--:R-:W-:-:S06]  /*3710*/  FMUL R14, R19, 1.4426950216293334961 ;  /* 0x3fb8aa3b130e7820 */ /* 0x008fcc0000400000 */
[----:B------:R-:W1:Y:S01]  /*3720*/  MUFU.EX2 R104, R16 ;  /* 0x0000001000687308 */ /* 0x000e620000000800 */
[----:B----4-:R-:W-:-:S07]  /*3730*/  FADD R4, R116, R5 ;  /* 0x0000000574047221 */ /* 0x010fce0000000000 */
[----:B------:R-:W3:Y:S01]  /*3740*/  MUFU.EX2 R105, R105 ;  /* 0x0000006900697308 */ /* 0x000ee20000000800 */
[----:B--2---:R-:W-:-:S07]  /*3750*/  FADD R5, R15, R4 ;  /* 0x000000040f057221 */ /* 0x004fce0000000000 */
[----:B------:R-:W2:Y:S01]  /*3760*/  MUFU.EX2 R17, R17 ;  /* 0x0000001100117308 */ /* 0x000ea20000000800 */
[----:B-1----:R-:W-:-:S07]  /*3770*/  FADD R4, R104, R5 ;  /* 0x0000000568047221 */ /* 0x002fce0000000000 */
[----:B------:R-:W1:Y:S01]  /*3780*/  MUFU.EX2 R14, R14 ;  /* 0x0000000e000e7308 */ /* 0x000e620000000800 */
[----:B---3--:R-:W-:-:S04]  /*3790*/  FADD R4, R105, R4 ;  /* 0x0000000469047221 */ /* 0x008fc80000000000 */
[----:B--2---:R-:W-:-:S04]  /*37a0*/  FADD R5, R17, R4 ;  /* 0x0000000411057221 */ /* 0x004fc80000000000 */
[----:B-1----:R-:W-:-:S05]  /*37b0*/  FADD R5, R14, R5 ;  /* 0x000000050e057221 */ /* 0x002fca0000000000 */
[----:B------:R-:W1:Y:S02]  /*37c0*/  SHFL.BFLY PT, R4, R5, 0x10, 0x1f ;  /* 0x0e001f0005047f89 */ /* 0x000e6400000e0000 */
[----:B-1----:R-:W-:Y:S01]  /*37d0*/  FADD R6, R5, R4 ;  /* 0x0000000405067221 */ /* 0x002fe20000000000 */
[----:B------:R-:W-:Y:S01]  /*37e0*/  BAR.SYNC.DEFER_BLOCKING 0x0 ;  /* 0x0000000000007b1d */ /* 0x000fe20000010000 */
[----:B------:R-:W-:-:S05]  /*37f0*/  IMAD.U32 R4, R100, -0x80000000, RZ ;  /* 0x8000000064047824 */ /* 0x000fca00078e00ff */
[----:B------:R-:W-:Y:S02]  /*3800*/  @!P5 STS [R3+0x3000], R6 ;  /* 0x003000060300d388 */ /* 0x000fe40000000800 */
[----:B------:R-:W-:Y:S06]  /*3810*/  BAR.SYNC.DEFER_BLOCKING 0x0 ;  /* 0x0000000000007b1d */ /* 0x000fec0000010000 */
[----:B------:R-:W1:Y:S04]  /*3820*/  @!P6 LDS R92, [R44+0x3000] ;  /* 0x003000002c5ce984 */ /* 0x000e680000000800 */
[----:B-1----:R-:W1:Y:S02]  /*3830*/  SHFL.BFLY PT, R7, R92, 0x1, 0x1f ;  /* 0x0c201f005c077f89 */ /* 0x002e6400000e0000 */
[----:B-1----:R-:W-:-:S05]  /*3840*/  FADD R7, R92, R7 ;  /* 0x000000075c077221 */ /* 0x002fca0000000000 */
[----:B------:R1:W-:Y:S01]  /*3850*/  @P0 STS [R44+0x3000], R7 ;  /* 0x003000072c000388 */ /* 0x0003e20000000800 */
[----:B------:R-:W-:Y:S06]  /*3860*/  BAR.SYNC.DEFER_BLOCKING 0x0 ;  /* 0x0000000000007b1d */ /* 0x000fec0000010000 */
[----:B------:R1:W2:Y:S01]  /*3870*/  LDS R100, [R45+0x3000] ;  /* 0x003000002d647984 */ /* 0x0002a20000000800 */
[----:B------:R-:W3:Y:S02]  /*3880*/  SYNCS.PHASECHK.TRANS64.TRYWAIT P3, [UR18], R4 ;  /* 0x00000004ff0075a7 */ /* 0x000ee40008061112 */
[----:B-123--:R-:W-:Y:S05]  /*3890*/  @!P3 BRA `(.L_x_14) ;  /* 0x0000001c0054b947 */ /* 0x00efea0003800000 */
.L_x_23:
[----:B------:R-:W-:Y:S01]  /*38a0*/  IADD3 R12, P3, PT, R46, UR32, RZ ;  /* 0x000000202e0c7c10 */ /* 0x000fe2000ff7e0ff */
[----:B------:R-:W2:Y:S01]  /*38b0*/  LDG.E.U8 R118, desc[UR26][R118.64] ;  /* 0x0000001a76767981 */ /* 0x000ea2000c1e1100 */
[----:B------:R-:W-:Y:S02]  /*38c0*/  IADD3.X R9, PT, PT, R51, UR8, RZ, P4, !PT ;  /* 0x0000000833097c10 */ /* 0x000fe4000a7fe4ff */
[----:B------:R-:W-:Y:S02]  /*38d0*/  IADD3.X R13, PT, PT, R47, UR8, RZ, P3, !PT ;  /* 0x000000082f0d7c10 */ /* 0x000fe40009ffe4ff */
[----:B------:R-:W-:Y:S01]  /*38e0*/  IADD3 R4, P3, PT, R26, UR32, RZ ;  /* 0x000000201a047c10 */ /* 0x000fe2000ff7e0ff */
[----:B------:R1:W3:Y:S01]  /*38f0*/  LDG.E.U8 R120, desc[UR26][R8.64] ;  /* 0x0000001a08787981 */ /* 0x0002e2000c1e1100 */
[----:B------:R-:W-:Y:S02]  /*3900*/  IADD3 R18, P4, PT, R22, UR32, RZ ;  /* 0x0000002016127c10 */ /* 0x000fe4000ff9e0ff */
[----:B------:R-:W-:Y:S01]  /*3910*/  IADD3.X R5, PT, PT, R27, UR8, RZ, P3, !PT ;  /* 0x000000081b057c10 */ /* 0x000fe20009ffe4ff */
[----:B------:R-:W4:Y:S01]  /*3920*/  LDG.E.U8 R122, desc[UR26][R12.64] ;  /* 0x0000001a0c7a7981 */ /* 0x000f22000c1e1100 */
[----:B------:R-:W-:-:S02]  /*3930*/  IADD3 R106, P3, PT, R34, UR32, RZ ;  /* 0x00000020226a7c10 */ /* 0x000fc4000ff7e0ff */
[----:B------:R-:W-:Y:S01]  /*3940*/  IADD3.X R19, PT, PT, R23, UR8, RZ, P4, !PT ;  /* 0x0000000817137c10 */ /* 0x000fe2000a7fe4ff */
[----:B------:R-:W5:Y:S01]  /*3950*/  LDG.E.U8 R123, desc[UR26][R4.64] ;  /* 0x0000001a047b7981 */ /* 0x000f62000c1e1100 */
[----:B------:R-:W-:Y:S02]  /*3960*/  IADD3.X R107, PT, PT, R35, UR8, RZ, P3, !PT ;  /* 0x00000008236b7c10 */ /* 0x000fe40009ffe4ff */
[----:B------:R-:W-:Y:S01]  /*3970*/  IADD3 R6, P4, PT, R30, UR32, RZ ;  /* 0x000000201e067c10 */ /* 0x000fe2000ff9e0ff */
[----:B------:R0:W5:Y:S01]  /*3980*/  LDG.E.U8 R124, desc[UR26][R18.64] ;  /* 0x0000001a127c7981 */ /* 0x000162000c1e1100 */
[----:B-1----:R-:W-:Y:S02]  /*3990*/  IADD3 R8, P3, PT, R56, UR32, RZ ;  /* 0x0000002038087c10 */ /* 0x002fe4000ff7e0ff */
[----:B------:R-:W-:Y:S01]  /*39a0*/  IADD3.X R7, PT, PT, R31, UR8, RZ, P4, !PT ;  /* 0x000000081f077c10 */ /* 0x000fe2000a7fe4ff */
[----:B------:R-:W5:Y:S01]  /*39b0*/  LDG.E.U8 R106, desc[UR26][R106.64] ;  /* 0x0000001a6a6a7981 */ /* 0x000f62000c1e1100 */
[----:B------:R-:W-:-:S02]  /*39c0*/  IADD3.X R9, PT, PT, R57, UR8, RZ, P3, !PT ;  /* 0x0000000839097c10 */ /* 0x000fc40009ffe4ff */
[----:B------:R-:W-:Y:S01]  /*39d0*/  IADD3 R10, P4, PT, R38, UR32, RZ ;  /* 0x00000020260a7c10 */ /* 0x000fe2000ff9e0ff */
[----:B------:R1:W5:Y:S01]  /*39e0*/  LDG.E.U8 R125, desc[UR26][R6.64] ;  /* 0x0000001a067d7981 */ /* 0x000362000c1e1100 */
[----:B0-----:R-:W-:Y:S02]  /*39f0*/  IADD3 R18, P3, PT, R20, UR32, RZ ;  /* 0x0000002014127c10 */ /* 0x001fe4000ff7e0ff */
[----:B------:R-:W-:Y:S02]  /*3a00*/  IADD3.X R11, PT, PT, R39, UR8, RZ, P4, !PT ;  /* 0x00000008270b7c10 */ /* 0x000fe4000a7fe4ff */
[----:B------:R-:W-:Y:S01]  /*3a10*/  IADD3.X R19, PT, PT, R21, UR8, RZ, P3, !PT ;  /* 0x0000000815137c10 */ /* 0x000fe20009ffe4ff */
[----:B------:R-:W5:Y:S01]  /*3a20*/  LDG.E.U8 R107, desc[UR26][R8.64] ;  /* 0x0000001a086b7981 */ /* 0x000f62000c1e1100 */
[----:B------:R-:W-:Y:S02]  /*3a30*/  IADD3 R12, P4, PT, R48, UR32, RZ ;  /* 0x00000020300c7c10 */ /* 0x000fe4000ff9e0ff */
[----:B-1----:R-:W-:Y:S01]  /*3a40*/  IADD3 R6, P3, PT, R28, UR32, RZ ;  /* 0x000000201c067c10 */ /* 0x002fe2000ff7e0ff */
[----:B------:R0:W5:Y:S01]  /*3a50*/  LDG.E.U8 R108, desc[UR26][R10.64] ;  /* 0x0000001a0a6c7981 */ /* 0x000162000c1e1100 */
[----:B------:R-:W-:-:S02]  /*3a60*/  IADD3.X R13, PT, PT, R49, UR8, RZ, P4, !PT ;  /* 0x00000008310d7c10 */ /* 0x000fc4000a7fe4ff */
[----:B------:R-:W-:Y:S01]  /*3a70*/  IADD3.X R7, PT, PT, R29, UR8, RZ, P3, !PT ;  /* 0x000000081d077c10 */ /* 0x000fe20009ffe4ff */
[----:B------:R-:W5:Y:S01]  /*3a80*/  LDG.E.U8 R111, desc[UR26][R18.64] ;  /* 0x0000001a126f7981 */ /* 0x000f62000c1e1100 */
[----:B------:R-:W-:-:S03]  /*3a90*/  IADD3 R4, P4, PT, R24, UR32, RZ ;  /* 0x0000002018047c10 */ /* 0x000fc6000ff9e0ff */
[----:B------:R1:W5:Y:S01]  /*3aa0*/  LDG.E.U8 R109, desc[UR26][R12.64] ;  /* 0x0000001a0c6d7981 */ /* 0x000362000c1e1100 */
[----:B0-----:R-:W-:Y:S02]  /*3ab0*/  IADD3 R10, P3, PT, R36, UR32, RZ ;  /* 0x00000020240a7c10 */ /* 0x001fe4000ff7e0ff */
        /* <DEDUP_REMOVED lines=8> */
[----:B------:R-:W-:-:S03]  /*3b40*/  IADD3.X R13, PT, PT, R41, UR8, RZ, P3, !PT ;  /* 0x00000008290d7c10 */ /* 0x000fc60009ffe4ff */
[----:B------:R-:W5:Y:S04]  /*3b50*/  LDG.E.U8 R117, desc[UR26][R8.64] ;  /* 0x0000001a08757981 */ /* 0x000f68000c1e1100 */
[----:B------:R1:W5:Y:S01]  /*3b60*/  LDG.E.U8 R101, desc[UR26][R12.64] ;  /* 0x0000001a0c657981 */ /* 0x000362000c1e1100 */
[----:B0-----:R-:W-:Y:S01]  /*3b70*/  FADD R4, -R61, R110 ;  /* 0x0000006e3d047221 */ /* 0x001fe20000000100 */
[----:B------:R-:W-:Y:S02]  /*3b80*/  F2FP.SATFINITE.E4M3.F32.PACK_AB_MERGE_C R112, R112, R93, RZ ;  /* 0x0000005d7070723e */ /* 0x000fe400048070ff */
[----:B------:R-:W-:Y:S01]  /*3b90*/  F2FP.SATFINITE.E4M3.F32.PACK_AB_MERGE_C R121, R121, R114, RZ ;  /* 0x000000727979723e */ /* 0x000fe200048070ff */
[----:B------:R-:W-:Y:S01]  /*3ba0*/  FMUL R93, R4, 1.4426950216293334961 ;  /* 0x3fb8aa3b045d7820 */ /* 0x000fe20000400000 */
[----:B------:R-:W-:-:S02]  /*3bb0*/  F2FP.SATFINITE.E4M3.F32.PACK_AB_MERGE_C R116, R15, R116, RZ ;  /* 0x000000740f74723e */ /* 0x000fc400048070ff */
[----:B------:R-:W-:Y:S02]  /*3bc0*/  F2FP.SATFINITE.E4M3.F32.PACK_AB_MERGE_C R114, R14, R17, RZ ;  /* 0x000000110e72723e */ /* 0x000fe400048070ff */
[----:B-1----:R-:W-:Y:S01]  /*3bd0*/  LDTM.16dp32bit_t0_t15.x16 R4, tmem[UR16] ;  /* 0x00000010000479ee */ /* 0x002fe20008a00000 */
[----:B------:R-:W0:Y:S01]  /*3be0*/  LDTM.16dp32bit_t16_t31.x16 R4, tmem[UR16+0x10] ;  /* 0x00001010000479ee */ /* 0x000e220008a20000 */
[----:B------:R-:W0:Y:S01]  /*3bf0*/  MUFU.EX2 R93, R93 ;  /* 0x0000005d005d7308 */ /* 0x000e220000000800 */
[----:B------:R-:W-:Y:S02]  /*3c00*/  F2FP.SATFINITE.E4M3.F32.PACK_AB_MERGE_C R53, R54, R53, R121 ;  /* 0x000000353635723e */ /* 0x000fe40004807079 */
[----:B------:R-:W-:Y:S02]  /*3c10*/  F2FP.SATFINITE.E4M3.F32.PACK_AB_MERGE_C R52, R55, R52, R112 ;  /* 0x000000343734723e */ /* 0x000fe40004807070 */
[----:B------:R-:W-:Y:S02]  /*3c20*/  F2FP.SATFINITE.E4M3.F32.PACK_AB_MERGE_C R54, R103, R102, R116 ;  /* 0x000000666736723e */ /* 0x000fe40004807074 */
[----:B------:R-:W-:Y:S01]  /*3c30*/  F2FP.SATFINITE.E4M3.F32.PACK_AB_MERGE_C R55, R105, R104, R114 ;  /* 0x000000686937723e */ /* 0x000fe20004807072 */
[C---:B0-----:R-:W-:Y:S01]  /*3c40*/  FMUL R4, R93.reuse, R4 ;  /* 0x000000045d047220 */ /* 0x041fe20000400000 */
        /* <DEDUP_REMOVED lines=14> */
[----:B------:R-:W-:Y:S01]  /*3d30*/  FMUL R19, R93, R19 ;  /* 0x000000135d137220 */ /* 0x000fe20000400000 */
[----:B------:R-:W-:Y:S01]  /*3d40*/  ULEA UR18, UR31, UR15, 0x3 ;  /* 0x0000000f1f127291 */ /* 0x000fe2000f8e18ff */
[----:B------:R-:W-:-:S03]  /*3d50*/  UMOV UR8, UR9 ;  /* 0x0000000900087c82 */ /* 0x000fc60008000000 */
[----:B------:R-:W-:Y:S01]  /*3d60*/  UIADD3 UR18, UPT, UPT, UR18, 0x5000, URZ ;  /* 0x0000500012127890 */ /* 0x000fe2000fffe0ff */
        /* <DEDUP_REMOVED lines=16> */
[----:B------:R0:W-:Y:S01]  /*3e70*/  STS.128 [R60+0x1000], R52 ;  /* 0x001000343c007388 */ /* 0x0001e20000000c00 */
[----:B------:R-:W-:Y:S01]  /*3e80*/  NOP ;  /* 0x0000000000007918 */ /* 0x000fe20000000000 */
[----:B------:R0:W-:Y:S01]  /*3e90*/  STTM.16dp32bit_t0_t15.x16 tmem[UR16], R4 ;  /* 0x00000004000079ed */ /* 0x0001e20008a00010 */
[----:B------:R0:W-:Y:S01]  /*3ea0*/  STTM.16dp32bit_t16_t31.x16 tmem[UR16+0x10], R4 ;  /* 0x00001004000079ed */ /* 0x0001e20008a20010 */
[----:B------:R-:W1:Y:S02]  /*3eb0*/  FENCE.VIEW.ASYNC.T ;  /* 0x00000000000073c6 */ /* 0x000e640000000200 */
[----:B-1----:R-:W-:Y:S06]  /*3ec0*/  BAR.SYNC.DEFER_BLOCKING 0x0 ;  /* 0x0000000000007b1d */ /* 0x002fec0000010000 */
[----:B------:R1:W-:Y:S06]  /*3ed0*/  MEMBAR.ALL.CTA ;  /* 0x0000000000007992 */ /* 0x0003ec0000008000 */
[----:B-1----:R-:W1:Y:S02]  /*3ee0*/  FENCE.VIEW.ASYNC.S ;  /* 0x00000000000073c6 */ /* 0x002e640000000000 */
[----:B-1----:R-:W-:Y:S06]  /*3ef0*/  BAR.SYNC.DEFER_BLOCKING 0x0 ;  /* 0x0000000000007b1d */ /* 0x002fec0000010000 */
[----:B------:R-:W-:Y:S05]  /*3f00*/  BRA.U UP1, `(.L_x_15) ;  /* 0x00000001013c7547 */ /* 0x000fea000b800000 */
[----:B------:R-:W-:Y:S01]  /*3f10*/  UMOV UR24, UR40 ;  /* 0x0000002800187c82 */ /* 0x000fe20008000000 */
[----:B------:R-:W-:Y:S01]  /*3f20*/  UMOV UR25, 0x80004020 ;  /* 0x8000402000197882 */ /* 0x000fe20000000000 */
[----:B------:R-:W-:Y:S01]  /*3f30*/  UMOV UR22, UR6 ;  /* 0x0000000600167c82 */ /* 0x000fe20008000000 */
[----:B------:R-:W-:Y:S01]  /*3f40*/  UMOV UR23, 0x80004020 ;  /* 0x8000402000177882 */ /* 0x000fe20000000000 */
[----:B------:R-:W-:Y:S01]  /*3f50*/  UMOV UR28, 0x0 ;  /* 0x00000000001c7882 */ /* 0x000fe20000000000 */
[----:B------:R-:W-:Y:S01]  /*3f60*/  UMOV UR29, 0x4100010 ;  /* 0x04100010001d7882 */ /* 0x000fe20000000000 */
[----:B------:R-:W-:Y:S01]  /*3f70*/  UMOV UR12, UR18 ;  /* 0x00000012000c7c82 */ /* 0x000fe20008000000 */
[----:B------:R-:W-:Y:S01]  /*3f80*/  UMOV UR13, URZ ;  /* 0x000000ff000d7c82 */ /* 0x000fe20008000000 */
[----:B------:R-:W-:Y:S01]  /*3f90*/  UMOV UR42, 0x0 ;  /* 0x00000000002a7882 */ /* 0x000fe20000000000 */
[----:B------:R-:W-:Y:S01]  /*3fa0*/  UMOV UR43, 0x4100010 ;  /* 0x04100010002b7882 */ /* 0x000fe20000000000 */
[----:B------:R1:W-:Y:S01]  /*3fb0*/  UTCQMMA gdesc[UR24], gdesc[UR22], tmem[UR11], tmem[UR28], idesc[UR29], UPT ;  /* 0x00ff1c16180075ea */ /* 0x0003e2000b80030b */
[----:B------:R-:W-:Y:S01]  /*3fc0*/  UMOV UR9, UR12 ;  /* 0x0000000c00097c82 */ /* 0x000fe20008000000 */
[----:B------:R1:W-:Y:S01]  /*3fd0*/  UTCQMMA gdesc[UR36], gdesc[UR20], tmem[UR11], tmem[UR42], idesc[UR43], UPT ;  /* 0x00ff2a14240075ea */ /* 0x0003e2000b80030b */
[----:B------:R1:W-:Y:S01]  /*3fe0*/  UTCBAR [UR9], URZ ;  /* 0x000000ff090073e9 */ /* 0x0003e200080000ff */
[----:B------:R-:W-:-:S02]  /*3ff0*/  NOP ;  /* 0x0000000000007918 */ /* 0x000fc40000000000 */
.L_x_15:
[----:B------:R-:W-:Y:S01]  /*4000*/  UIADD3 UR31, UPT, UPT, UR31, 0x1, URZ ;  /* 0x000000011f1f7890 */ /* 0x000fe2000fffe0ff */
[----:B------:R-:W-:Y:S01]  /*4010*/  FFMA R82, R93, R82, R100 ;  /* 0x000000525d527223 */ /* 0x000fe20000000064 */
[----:B------:R-:W-:Y:S01]  /*4020*/  UIADD3 UR10, UPT, UPT, UR10, 0x40, URZ ;  /* 0x000000400a0a7890 */ /* 0x000fe2000fffe0ff */
[----:B------:R-:W-:Y:S01]  /*4030*/  IMAD.IADD R91, R83, 0x1, R91 ;  /* 0x00000001535b7824 */ /* 0x000fe200078e025b */
[----:B------:R-:W-:Y:S01]  /*4040*/  UISETP.GT.AND UP2, UPT, UR31, 0x1, UPT ;  /* 0x000000011f00788c */ /* 0x000fe2000bf44270 */
[----:B------:R-:W-:Y:S01]  /*4050*/  IMAD.U32 R100, RZ, RZ, UR8 ;  /* 0x00000008ff647e24 */ /* 0x000fe2000f8e00ff */
[----:B------:R-:W-:Y:S01]  /*4060*/  UIADD3 UR32, UPT, UPT, UR30, UR32, URZ ;  /* 0x000000201e207290 */ /* 0x000fe2000fffe0ff */
[----:B------:R-:W-:Y:S01]  /*4070*/  IMAD.MOV.U32 R110, RZ, RZ, R61 ;  /* 0x000000ffff6e7224 */ /* 0x000fe200078e003d */
[----:B-1----:R-:W-:Y:S02]  /*4080*/  USEL UR9, URZ, 0x1, !UP2 ;  /* 0x00000001ff097887 */ /* 0x002fe4000d000000 */
[----:B------:R-:W-:-:S02]  /*4090*/  USEL UR31, UR31, URZ, !UP2 ;  /* 0x000000ff1f1f7287 */ /* 0x000fc4000d000000 */
[----:B------:R-:W-:Y:S02]  /*40a0*/  UISETP.GE.AND UP2, UPT, UR10, UR19, UPT ;  /* 0x000000130a00728c */ /* 0x000fe4000bf46270 */
[----:B------:R-:W-:-:S07]  /*40b0*/  ULOP3.LUT UR9, UR8, UR9, URZ, 0x3c, !UPT ;  /* 0x0000000908097292 */ /* 0x000fce000f8e3cff */
[----:B------:R-:W-:Y:S05]  /*40c0*/  BRA.U !UP2, `(.L_x_16) ;  /* 0xffffffe90a9c7547 */ /* 0x000fea000b83ffff */
.L_x_11:
[----:B------:R-:W1:Y:S01]  /*40d0*/  LDCU UR4, c[0x0][0x3f0] ;  /* 0x00007e00ff0477ac */ /* 0x000e620008000800 */
[C---:B------:R-:W-:Y:S01]  /*40e0*/  IMAD.SHL.U32 R3, R2.reuse, 0x20, RZ ;  /* 0x0000002002037824 */ /* 0x040fe200078e00ff */
[----:B------:R-:W-:Y:S01]  /*40f0*/  SHF.R.S32.HI R20, RZ, 0x5, R2 ;  /* 0x00000005ff147819 */ /* 0x000fe20000011402 */
[----:B------:R-:W-:-:S03]  /*4100*/  IMAD.SHL.U32 R22, R2, 0x10, RZ ;  /* 0x0000001002167824 */ /* 0x000fc600078e00ff */
[----:B------:R-:W-:Y:S02]  /*4110*/  LOP3.LUT R3, R3, 0x300, RZ, 0xc0, !PT ;  /* 0x0000030003037812 */ /* 0x000fe400078ec0ff */
[----:B------:R-:W-:Y:S02]  /*4120*/  SGXT R20, R20, 0x1 ;  /* 0x000000011414781a */ /* 0x000fe40000000200 */
[----:B------:R-:W-:Y:S01]  /*4130*/  LOP3.LUT R3, R3, 0x70, R22, 0xf8, !PT ;  /* 0x0000007003037812 */ /* 0x000fe200078ef816 */
[----:B-1----:R-:W-:-:S09]  /*4140*/  UISETP.GE.AND UP0, UPT, UR4, 0x1, UPT ;  /* 0x000000010400788c */ /* 0x002fd2000bf06270 */
[----:B------:R-:W-:Y:S05]  /*4150*/  BRA.U !UP0, `(.L_x_17) ;  /* 0x0000000108107547 */ /* 0x000fea000b800000 */
[----:B------:R-:W-:-:S06]  /*4160*/  USHF.L.U32 UR8, UR8, 0x1f, URZ ;  /* 0x0000001f08087899 */ /* 0x000fcc00080006ff */
[----:B0--3--:R-:W-:-:S04]  /*4170*/  IMAD.U32 R4, RZ, RZ, UR8 ;  /* 0x00000008ff047e24 */ /* 0x009fc8000f8e00ff */
[----:B------:R-:W0:Y:S02]  /*4180*/  SYNCS.PHASECHK.TRANS64.TRYWAIT P0, [UR18], R4 ;  /* 0x00000004ff0075a7 */ /* 0x000e240008001112 */
[----:B0-----:R-:W-:Y:S05]  /*4190*/  @!P0 BRA `(.L_x_18) ;  /* 0x0000001400208947 */ /* 0x001fea0003800000 */
.L_x_17:
[----:B------:R-:W-:Y:S01]  /*41a0*/  BAR.SYNC.DEFER_BLOCKING 0x0 ;  /* 0x0000000000007b1d */ /* 0x000fe20000010000 */
[----:B------:R-:W-:Y:S01]  /*41b0*/  FSETP.GT.AND P0, PT, |R82|, 8.50705917302346158658e+37, PT ;  /* 0x7e8000005200780b */ /* 0x000fe20003f04200 */
[C---:B------:R-:W-:Y:S01]  /*41c0*/  IMAD.SHL.U32 R28, R2.reuse, 0x8, RZ ;  /* 0x00000008021c7824 */ /* 0x040fe200078e00ff */
[----:B------:R-:W-:Y:S01]  /*41d0*/  LOP3.LUT R21, R3, 0x840, R20, 0x78, !PT ;  /* 0x0000084003157812 */ /* 0x000fe200078e7814 */
[----:B------:R-:W-:Y:S01]  /*41e0*/  IMAD.SHL.U32 R20, R2, 0x2, RZ ;  /* 0x0000000202147824 */ /* 0x000fe200078e00ff */
[C---:B------:R-:W-:Y:S01]  /*41f0*/  FSETP.GEU.AND P4, PT, |R82|.reuse, 1.175494350822287508e-38, PT ;  /* 0x008000005200780b */ /* 0x040fe20003f8e200 */
[C---:B------:R-:W-:Y:S01]  /*4200*/  FMUL R3, R82.reuse, 8388608 ;  /* 0x4b00000052037820 */ /* 0x040fe20000400000 */
[----:B------:R-:W-:Y:S01]  /*4210*/  FSETP.GEU.AND P3, PT, R82, 1.175494350822287508e-38, PT ;  /* 0x008000005200780b */ /* 0x000fe20003f6e000 */
[----:B------:R-:W1:Y:S01]  /*4220*/  LDCU.64 UR4, c[0x0][0x3e0] ;  /* 0x00007c00ff0477ac */ /* 0x000e620008000a00 */
[----:B------:R-:W-:Y:S01]  /*4230*/  LOP3.LUT R20, R20, 0x80, RZ, 0xc0, !PT ;  /* 0x0000008014147812 */ /* 0x000fe200078ec0ff */
[----:B------:R-:W4:Y:S01]  /*4240*/  LDC.64 R32, c[0x0][0x398] ;  /* 0x0000e600ff207b82 */ /* 0x000f220000000a00 */
[----:B------:R-:W-:-:S02]  /*4250*/  LOP3.LUT R25, R2, 0x80, RZ, 0xc0, !PT ;  /* 0x0000008002197812 */ /* 0x000fc400078ec0ff */
[----:B------:R-:W-:Y:S01]  /*4260*/  FSEL R3, R3, R82, !P3 ;  /* 0x0000005203037208 */ /* 0x000fe20005800000 */
[----:B------:R-:W-:Y:S02]  /*4270*/  VIADD R20, R20, UR15 ;  /* 0x0000000f14147c36 */ /* 0x000fe40008000000 */
[----:B------:R-:W-:Y:S01]  /*4280*/  @P0 FMUL R82, R82, 0.25 ;  /* 0x3e80000052520820 */ /* 0x000fe20000400000 */
[----:B------:R-:W-:Y:S01]  /*4290*/  SHF.R.S32.HI R23, RZ, 0x2, R2 ;  /* 0x00000002ff177819 */ /* 0x000fe20000011402 */
[----:B------:R-:W-:Y:S02]  /*42a0*/  IMAD R20, R25, 0x8, R20 ;  /* 0x0000000819147824 */ /* 0x000fe400078e0214 */
[----:B------:R-:W-:Y:S01]  /*42b0*/  @!P4 FMUL R82, R82, 16777216 ;  /* 0x4b8000005252c820 */ /* 0x000fe20000400000 */
[----:B------:R-:W-:Y:S01]  /*42c0*/  LOP3.LUT R22, R22, 0x30, RZ, 0xc0, !PT ;  /* 0x0000003016167812 */ /* 0x000fe200078ec0ff */
[----:B------:R-:W-:Y:S01]  /*42d0*/  IMAD.IADD R21, R21, 0x1, R20 ;  /* 0x0000000115157824 */ /* 0x000fe200078e0214 */
[----:B------:R-:W-:Y:S01]  /*42e0*/  SGXT R23, R23, 0x1 ;  /* 0x000000011717781a */ /* 0x000fe20000000200 */
[----:B------:R-:W5:Y:S02]  /*42f0*/  @!P2 SYNCS.CCTL.IV [UR15+0x5000] ;  /* 0x00500000ff00a9b1 */ /* 0x000f64000800000f */
[----:B-----5:R-:W-:Y:S01]  /*4300*/  BAR.SYNC.DEFER_BLOCKING 0x0 ;  /* 0x0000000000007b1d */ /* 0x020fe20000010000 */
[----:B------:R-:W-:Y:S01]  /*4310*/  VIADD R22, R22, UR15 ;  /* 0x0000000f16167c36 */ /* 0x000fe20008000000 */
[----:B------:R-:W-:Y:S01]  /*4320*/  LOP3.LUT R23, R23, 0x840, RZ, 0xc0, !PT ;  /* 0x0000084017177812 */ /* 0x000fe200078ec0ff */
[----:B-1----:R-:W-:-:S03]  /*4330*/  UIMAD UR4, UR14, UR4, URZ ;  /* 0x000000040e0472a4 */ /* 0x002fc6000f8e02ff */
[----:B------:R-:W1:Y:S01]  /*4340*/  MUFU.RCP R20, R82 ;  /* 0x0000005200147308 */ /* 0x000e620000001000 */
[----:B------:R-:W-:Y:S01]  /*4350*/  LOP3.LUT R28, R23, 0x40, R28, 0x78, !PT ;  /* 0x00000040171c7812 */ /* 0x000fe200078e781c */
[----:B0--3--:R-:W-:Y:S01]  /*4360*/  LDTM.16dp32bit_t0_t15.x16 R4, tmem[UR16] ;  /* 0x00000010000479ee */ /* 0x009fe20008a00000 */
[----:B------:R-:W0:Y:S01]  /*4370*/  LDTM.16dp32bit_t16_t31.x16 R4, tmem[UR16+0x10] ;  /* 0x00001010000479ee */ /* 0x000e220008a20000 */
[----:B------:R-:W3:Y:S01]  /*4380*/  @!P2 SYNCS.CCTL.IV [UR15+0x5008] ;  /* 0x00500800ff00a9b1 */ /* 0x000ee2000800000f */
[----:B------:R-:W-:Y:S01]  /*4390*/  NOP ;  /* 0x0000000000007918 */ /* 0x000fe20000000000 */
[----:B0-----:R-:W-:Y:S01]  /*43a0*/  @P0 FMUL R4, R4, 0.25 ;  /* 0x3e80000004040820 */ /* 0x001fe20000400000 */
[----:B------:R-:W-:Y:S01]  /*43b0*/  @P0 FMUL R5, R5, 0.25 ;  /* 0x3e80000005050820 */ /* 0x000fe20000400000 */
        /* <DEDUP_REMOVED lines=8> */
[----:B------:R-:W-:Y:S01]  /*4440*/  @!P4 FMUL R4, R4, 16777216 ;  /* 0x4b8000000404c820 */ /* 0x000fe20000400000 */
[----:B------:R-:W-:Y:S01]  /*4450*/  @!P4 FMUL R5, R5, 16777216 ;  /* 0x4b8000000505c820 */ /* 0x000fe20000400000 */
[----:B------:R-:W-:Y:S01]  /*4460*/  @!P4 FMUL R8, R8, 16777216 ;  /* 0x4b8000000808c820 */ /* 0x000fe20000400000 */
[----:B------:R-:W-:Y:S01]  /*4470*/  @!P4 FMUL R9, R9, 16777216 ;  /* 0x4b8000000909c820 */ /* 0x000fe20000400000 */
[----:B------:R-:W-:Y:S01]  /*4480*/  @P0 FMUL R12, R12, 0.25 ;  /* 0x3e8000000c0c0820 */ /* 0x000fe20000400000 */
[----:B------:R-:W-:Y:S01]  /*4490*/  @P0 FMUL R13, R13, 0.25 ;  /* 0x3e8000000d0d0820 */ /* 0x000fe20000400000 */
[----:B------:R-:W-:Y:S01]  /*44a0*/  @P0 FMUL R18, R18, 0.25 ;  /* 0x3e80000012120820 */ /* 0x000fe20000400000 */
[----:B------:R-:W-:Y:S01]  /*44b0*/  @P0 FMUL R19, R19, 0.25 ;  /* 0x3e80000013130820 */ /* 0x000fe20000400000 */
[----:B------:R-:W-:Y:S01]  /*44c0*/  @!P4 FMUL R6, R6, 16777216 ;  /* 0x4b8000000606c820 */ /* 0x000fe20000400000 */
[----:B------:R-:W-:Y:S01]  /*44d0*/  @!P4 FMUL R7, R7, 16777216 ;  /* 0x4b8000000707c820 */ /* 0x000fe20000400000 */
[----:B------:R-:W-:Y:S01]  /*44e0*/  @P0 FMUL R16, R16, 0.25 ;  /* 0x3e80000010100820 */ /* 0x000fe20000400000 */
[----:B------:R-:W-:Y:S01]  /*44f0*/  @P0 FMUL R17, R17, 0.25 ;  /* 0x3e80000011110820 */ /* 0x000fe20000400000 */
[----:B------:R-:W-:Y:S01]  /*4500*/  @!P4 FMUL R10, R10, 16777216 ;  /* 0x4b8000000a0ac820 */ /* 0x000fe20000400000 */
[----:B------:R-:W-:Y:S01]  /*4510*/  @!P4 FMUL R11, R11, 16777216 ;  /* 0x4b8000000b0bc820 */ /* 0x000fe20000400000 */
[----:B------:R-:W-:Y:S01]  /*4520*/  @!P4 FMUL R14, R14, 16777216 ;  /* 0x4b8000000e0ec820 */ /* 0x000fe20000400000 */
[----:B------:R-:W-:Y:S01]  /*4530*/  @!P4 FMUL R15, R15, 16777216 ;  /* 0x4b8000000f0fc820 */ /* 0x000fe20000400000 */
[C---:B-1----:R-:W-:Y:S01]  /*4540*/  FMUL R4, R20.reuse, R4 ;  /* 0x0000000414047220 */ /* 0x042fe20000400000 */
[C---:B------:R-:W-:Y:S01]  /*4550*/  FMUL R5, R20.reuse, R5 ;  /* 0x0000000514057220 */ /* 0x040fe20000400000 */
[C---:B------:R-:W-:Y:S01]  /*4560*/  FMUL R8, R20.reuse, R8 ;  /* 0x0000000814087220 */ /* 0x040fe20000400000 */
[----:B------:R-:W-:Y:S01]  /*4570*/  FMUL R9, R20, R9 ;  /* 0x0000000914097220 */ /* 0x000fe20000400000 */
[----:B------:R-:W-:Y:S01]  /*4580*/  @!P4 FMUL R12, R12, 16777216 ;  /* 0x4b8000000c0cc820 */ /* 0x000fe20000400000 */
[----:B------:R-:W-:Y:S01]  /*4590*/  @!P4 FMUL R13, R13, 16777216 ;  /* 0x4b8000000d0dc820 */ /* 0x000fe20000400000 */
[----:B------:R-:W-:Y:S01]  /*45a0*/  @!P4 FMUL R18, R18, 16777216 ;  /* 0x4b8000001212c820 */ /* 0x000fe20000400000 */
[----:B------:R-:W-:Y:S01]  /*45b0*/  @!P4 FMUL R19, R19, 16777216 ;  /* 0x4b8000001313c820 */ /* 0x000fe20000400000 */
[C---:B------:R-:W-:Y:S01]  /*45c0*/  FMUL R6, R20.reuse, R6 ;  /* 0x0000000614067220 */ /* 0x040fe20000400000 */
[----:B------:R-:W-:Y:S01]  /*45d0*/  FMUL R7, R20, R7 ;  /* 0x0000000714077220 */ /* 0x000fe20000400000 */
[----:B------:R-:W-:Y:S01]  /*45e0*/  @!P4 FMUL R16, R16, 16777216 ;  /* 0x4b8000001010c820 */ /* 0x000fe20000400000 */
[----:B------:R-:W-:Y:S01]  /*45f0*/  @!P4 FMUL R17, R17, 16777216 ;  /* 0x4b8000001111c820 */ /* 0x000fe20000400000 */
[C---:B------:R-:W-:Y:S01]  /*4600*/  FMUL R10, R20.reuse, R10 ;  /* 0x0000000a140a7220 */ /* 0x040fe20000400000 */
[C---:B------:R-:W-:Y:S01]  /*4610*/  FMUL R11, R20.reuse, R11 ;  /* 0x0000000b140b7220 */ /* 0x040fe20000400000 */
[C---:B------:R-:W-:Y:S01]  /*4620*/  FMUL R14, R20.reuse, R14 ;  /* 0x0000000e140e7220 */ /* 0x040fe20000400000 */
[C---:B------:R-:W-:Y:S01]  /*4630*/  FMUL R15, R20.reuse, R15 ;  /* 0x0000000f140f7220 */ /* 0x040fe20000400000 */
[C---:B------:R-:W-:Y:S01]  /*4640*/  FMUL R12, R20.reuse, R12 ;  /* 0x0000000c140c7220 */ /* 0x040fe20000400000 */
[C---:B------:R-:W-:Y:S01]  /*4650*/  FMUL R13, R20.reuse, R13 ;  /* 0x0000000d140d7220 */ /* 0x040fe20000400000 */
[----:B------:R-:W-:Y:S01]  /*4660*/  F2FP.SATFINITE.E4M3.F32.PACK_AB_MERGE_C R5, R5, R4, RZ ;  /* 0x000000040505723e */ /* 0x000fe200048070ff */
[C---:B------:R-:W-:Y:S01]  /*4670*/  FMUL R18, R20.reuse, R18 ;  /* 0x0000001214127220 */ /* 0x040fe20000400000 */
[----:B------:R-:W-:Y:S01]  /*4680*/  F2FP.SATFINITE.E4M3.F32.PACK_AB_MERGE_C R8, R9, R8, RZ ;  /* 0x000000080908723e */ /* 0x000fe200048070ff */
[----:B------:R-:W-:Y:S01]  /*4690*/  FMUL R19, R20, R19 ;  /* 0x0000001314137220 */ /* 0x000fe20000400000 */
[----:B------:R-:W-:-:S02]  /*46a0*/  VIADD R4, R3, 0xc0cafb0d ;  /* 0xc0cafb0d03047836 */ /* 0x000fc40000000000 */
[C---:B------:R-:W-:Y:S01]  /*46b0*/  FMUL R16, R20.reuse, R16 ;  /* 0x0000001014107220 */ /* 0x040fe20000400000 */
[----:B------:R-:W-:Y:S01]  /*46c0*/  FMUL R17, R20, R17 ;  /* 0x0000001114117220 */ /* 0x000fe20000400000 */
[----:B------:R-:W-:Y:S02]  /*46d0*/  F2FP.SATFINITE.E4M3.F32.PACK_AB_MERGE_C R6, R7, R6, RZ ;  /* 0x000000060706723e */ /* 0x000fe400048070ff */
[----:B------:R-:W-:Y:S02]  /*46e0*/  F2FP.SATFINITE.E4M3.F32.PACK_AB_MERGE_C R11, R11, R10, RZ ;  /* 0x0000000a0b0b723e */ /* 0x000fe400048070ff */
[----:B------:R-:W-:Y:S02]  /*46f0*/  F2FP.SATFINITE.E4M3.F32.PACK_AB_MERGE_C R14, R15, R14, RZ ;  /* 0x0000000e0f0e723e */ /* 0x000fe400048070ff */
[----:B------:R-:W-:Y:S02]  /*4700*/  LOP3.LUT R5, R5, 0xffff, RZ, 0xc0, !PT ;  /* 0x0000ffff05057812 */ /* 0x000fe400078ec0ff */
[----:B------:R-:W-:-:S02]  /*4710*/  LOP3.LUT R8, R8, 0xffff, RZ, 0xc0, !PT ;  /* 0x0000ffff08087812 */ /* 0x000fc400078ec0ff */
[----:B------:R-:W-:Y:S02]  /*4720*/  F2FP.SATFINITE.E4M3.F32.PACK_AB_MERGE_C R12, R13, R12, RZ ;  /* 0x0000000c0d0c723e */ /* 0x000fe400048070ff */
[----:B------:R-:W-:Y:S02]  /*4730*/  F2FP.SATFINITE.E4M3.F32.PACK_AB_MERGE_C R18, R19, R18, RZ ;  /* 0x000000121312723e */ /* 0x000fe400048070ff */
[----:B------:R-:W-:Y:S02]  /*4740*/  LOP3.LUT R10, R4, 0xff800000, RZ, 0xc0, !PT ;  /* 0xff800000040a7812 */ /* 0x000fe400078ec0ff */
[----:B------:R-:W-:Y:S02]  /*4750*/  LOP3.LUT R15, R6, 0xffff, RZ, 0xc0, !PT ;  /* 0x0000ffff060f7812 */ /* 0x000fe400078ec0ff */
[----:B------:R-:W-:Y:S02]  /*4760*/  F2FP.SATFINITE.E4M3.F32.PACK_AB_MERGE_C R16, R17, R16, RZ ;  /* 0x000000101110723e */ /* 0x000fe400048070ff */
[----:B------:R-:W-:-:S02]  /*4770*/  LOP3.LUT R20, R11, 0xffff, RZ, 0xc0, !PT ;  /* 0x0000ffff0b147812 */ /* 0x000fc400078ec0ff */
[----:B------:R-:W-:Y:S01]  /*4780*/  LOP3.LUT R19, R14, 0xffff, RZ, 0xc0, !PT ;  /* 0x0000ffff0e137812 */ /* 0x000fe200078ec0ff */
[----:B------:R-:W-:Y:S01]  /*4790*/  IMAD.MOV.U32 R14, RZ, RZ, 0x3dc6b27f ;  /* 0x3dc6b27fff0e7424 */ /* 0x000fe200078e00ff */
[----:B------:R-:W-:Y:S02]  /*47a0*/  SHF.R.U32.HI R4, RZ, 0x8, R5 ;  /* 0x00000008ff047819 */ /* 0x000fe40000011605 */
[--C-:B------:R-:W-:Y:S02]  /*47b0*/  PRMT R6, R5, 0x3340, R8.reuse ;  /* 0x0000334005067816 */ /* 0x100fe40000000008 */
[----:B------:R-:W-:Y:S02]  /*47c0*/  LOP3.LUT R17, R12, 0xffff, RZ, 0xc0, !PT ;  /* 0x0000ffff0c117812 */ /* 0x000fe400078ec0ff */
[----:B------:R-:W-:Y:S02]  /*47d0*/  SHF.R.U32.HI R5, RZ, 0x8, R8 ;  /* 0x00000008ff057819 */ /* 0x000fe40000011608 */
[----:B------:R-:W-:-:S02]  /*47e0*/  PRMT R12, R19, 0x3340, R0 ;  /* 0x00003340130c7816 */ /* 0x000fc40000000000 */
[----:B------:R-:W-:Y:S02]  /*47f0*/  PRMT R11, R15, 0x3340, R20 ;  /* 0x000033400f0b7816 */ /* 0x000fe40000000014 */
[----:B------:R-:W-:Y:S01]  /*4800*/  LOP3.LUT R8, R4, 0xffff, RZ, 0xc0, !PT ;  /* 0x0000ffff04087812 */ /* 0x000fe200078ec0ff */
[----:B------:R-:W-:Y:S01]  /*4810*/  IMAD.IADD R4, R3, 0x1, -R10 ;  /* 0x0000000103047824 */ /* 0x000fe200078e0a0a */
[----:B------:R-:W-:Y:S02]  /*4820*/  PRMT R7, R17, 0x3340, R0 ;  /* 0x0000334011077816 */ /* 0x000fe40000000000 */
[----:B------:R-:W-:Y:S02]  /*4830*/  LOP3.LUT R5, R5, 0xffff, RZ, 0xc0, !PT ;  /* 0x0000ffff05057812 */ /* 0x000fe400078ec0ff */
[----:B------:R-:W-:Y:S01]  /*4840*/  PRMT R13, R11, 0x5410, R12 ;  /* 0x000054100b0d7816 */ /* 0x000fe2000000000c */
[----:B------:R-:W-:Y:S01]  /*4850*/  FADD R11, R4, -1 ;  /* 0xbf800000040b7421 */ /* 0x000fe20000000000 */
[----:B------:R-:W-:-:S02]  /*4860*/  PRMT R9, R6, 0x5410, R7 ;  /* 0x0000541006097816 */ /* 0x000fc40000000007 */
[----:B------:R-:W-:Y:S02]  /*4870*/  PRMT R8, R8, 0x3340, R5 ;  /* 0x0000334008087816 */ /* 0x000fe40000000005 */
[----:B------:R-:W-:Y:S02]  /*4880*/  SHF.R.U32.HI R6, RZ, 0x8, R17 ;  /* 0x00000008ff067819 */ /* 0x000fe40000011611 */
[----:B------:R-:W-:Y:S02]  /*4890*/  SHF.R.U32.HI R4, RZ, 0x8, R15 ;  /* 0x00000008ff047819 */ /* 0x000fe4000001160f */
[----:B------:R-:W-:Y:S02]  /*48a0*/  SHF.R.U32.HI R5, RZ, 0x8, R20 ;  /* 0x00000008ff057819 */ /* 0x000fe40000011614 */
[----:B------:R-:W-:Y:S02]  /*48b0*/  SHF.R.U32.HI R7, RZ, 0x8, R19 ;  /* 0x00000008ff077819 */ /* 0x000fe40000011613 */
[----:B------:R-:W-:-:S02]  /*48c0*/  LOP3.LUT R6, R6, 0xffff, RZ, 0xc0, !PT ;  /* 0x0000ffff06067812 */ /* 0x000fc400078ec0ff */
[----:B------:R-:W-:Y:S01]  /*48d0*/  LOP3.LUT R15, R4, 0xffff, RZ, 0xc0, !PT ;  /* 0x0000ffff040f7812 */ /* 0x000fe200078ec0ff */
[----:B------:R-:W-:Y:S01]  /*48e0*/  FFMA.FTZ R4, R11, R14, -0.16845393180847167969 ;  /* 0xbe2c7f300b047423 */ /* 0x000fe2000001000e */
[----:B------:R-:W-:Y:S02]  /*48f0*/  LOP3.LUT R12, R5, 0xffff, RZ, 0xc0, !PT ;  /* 0x0000ffff050c7812 */ /* 0x000fe400078ec0ff */
[----:B------:R-:W-:Y:S01]  /*4900*/  LOP3.LUT R7, R7, 0xffff, RZ, 0xc0, !PT ;  /* 0x0000ffff07077812 */ /* 0x000fe200078ec0ff */
[----:B------:R-:W-:Y:S01]  /*4910*/  FFMA.FTZ R4, R11, R4, 0.1716887056827545166 ;  /* 0x3e2fcf2a0b047423 */ /* 0x000fe20000010004 */
[----:B------:R-:W-:Y:S02]  /*4920*/  PRMT R5, R6, 0x3340, R1 ;  /* 0x0000334006057816 */ /* 0x000fe40000000001 */
[----:B------:R-:W-:Y:S01]  /*4930*/  PRMT R12, R15, 0x3340, R12 ;  /* 0x000033400f0c7816 */ /* 0x000fe2000000000c */
[----:B------:R-:W-:Y:S01]  /*4940*/  FFMA.FTZ R4, R11, R4, -0.17900948226451873779 ;  /* 0xbe374e430b047423 */ /* 0x000fe20000010004 */
[----:B------:R-:W-:-:S02]  /*4950*/  PRMT R7, R7, 0x3340, R0 ;  /* 0x0000334007077816 */ /* 0x000fc40000000000 */
[----:B------:R-:W-:Y:S01]  /*4960*/  LOP3.LUT R16, R16, 0xffff, RZ, 0xc0, !PT ;  /* 0x0000ffff10107812 */ /* 0x000fe200078ec0ff */
[C---:B------:R-:W-:Y:S01]  /*4970*/  FFMA.FTZ R4, R11.reuse, R4, 0.20512372255325317383 ;  /* 0x3e520bf40b047423 */ /* 0x040fe20000010004 */
[----:B------:R-:W-:Y:S02]  /*4980*/  PRMT R5, R8, 0x5410, R5 ;  /* 0x0000541008057816 */ /* 0x000fe40000000005 */
[----:B------:R-:W-:Y:S01]  /*4990*/  PRMT R7, R12, 0x5410, R7 ;  /* 0x000054100c077816 */ /* 0x000fe20000000007 */
[----:B------:R-:W-:Y:S01]  /*49a0*/  FFMA.FTZ R4, R11, R4, -0.24046532809734344482 ;  /* 0xbe763c8b0b047423 */ /* 0x000fe20000010004 */
[----:B------:R-:W-:Y:S02]  /*49b0*/  LOP3.LUT R18, R18, 0xffff, RZ, 0xc0, !PT ;  /* 0x0000ffff12127812 */ /* 0x000fe400078ec0ff */
[--C-:B------:R-:W-:Y:S01]  /*49c0*/  PRMT R24, R9, 0x4210, R16.reuse ;  /* 0x0000421009187816 */ /* 0x100fe20000000010 */
[----:B------:R-:W-:Y:S01]  /*49d0*/  FFMA.FTZ R4, R11, R4, 0.28857114911079406738 ;  /* 0x3e93bf990b047423 */ /* 0x000fe20000010004 */
[----:B------:R-:W-:Y:S01]  /*49e0*/  PRMT R25, R5, 0x5210, R16 ;  /* 0x0000521005197816 */ /* 0x000fe20000000010 */
[----:B------:R-:W-:Y:S01]  /*49f0*/  IMAD.SHL.U32 R5, R2, 0x4, RZ ;  /* 0x0000000402057824 */ /* 0x000fe200078e00ff */
[--C-:B------:R-:W-:Y:S01]  /*4a00*/  PRMT R26, R13, 0x4210, R18.reuse ;  /* 0x000042100d1a7816 */ /* 0x100fe20000000012 */
[----:B------:R-:W-:Y:S01]  /*4a10*/  FFMA.FTZ R4, R11, R4, -0.36067417263984680176 ;  /* 0xbeb8aa490b047423 */ /* 0x000fe20000010004 */
[----:B------:R-:W-:-:S02]  /*4a20*/  PRMT R27, R7, 0x5210, R18 ;  /* 0x00005210071b7816 */ /* 0x000fc40000000012 */
[----:B------:R-:W-:Y:S01]  /*4a30*/  LOP3.LUT R9, R2, 0x10, RZ, 0xc0, !PT ;  /* 0x0000001002097812 */ /* 0x000fe200078ec0ff */
[----:B------:R-:W-:Y:S01]  /*4a40*/  FFMA.FTZ R8, R11, R4, 0.48089820146560668945 ;  /* 0x3ef6384a0b087423 */ /* 0x000fe20000010004 */
[----:B------:R-:W-:Y:S01]  /*4a50*/  LOP3.LUT R5, R5, 0x380, RZ, 0xc0, !PT ;  /* 0x0000038005057812 */ /* 0x000fe200078ec0ff */
[----:B---3--:R0:W-:Y:S01]  /*4a60*/  STSM.16.M88.4 [R21], R24 ;  /* 0x0000001815007844 */ /* 0x0081e20000000200 */
[----:B------:R-:W-:Y:S01]  /*4a70*/  BAR.SYNC.DEFER_BLOCKING 0x0 ;  /* 0x0000000000007b1d */ /* 0x000fe20000010000 */
[----:B------:R-:W-:Y:S02]  /*4a80*/  IMAD R6, R9, 0x40, R22 ;  /* 0x0000004009067824 */ /* 0x000fe400078e0216 */
[C---:B------:R-:W-:Y:S01]  /*4a90*/  FFMA.FTZ R12, R11.reuse, R8, -0.72134751081466674805 ;  /* 0xbf38aa3b0b0c7423 */ /* 0x040fe20000010008 */
[----:B------:R-:W-:Y:S02]  /*4aa0*/  FSEL R8, RZ, -23, P3 ;  /* 0xc1b80000ff087808 */ /* 0x000fe40001800000 */
[----:B------:R-:W-:Y:S01]  /*4ab0*/  I2FP.F32.S32 R9, R10 ;  /* 0x0000000a00097245 */ /* 0x000fe20000201400 */
[----:B------:R-:W-:Y:S01]  /*4ac0*/  FMUL R12, R11, R12 ;  /* 0x0000000c0b0c7220 */ /* 0x000fe20000400000 */
[----:B------:R-:W-:-:S02]  /*4ad0*/  IADD3 R5, PT, PT, R28, R6, R5 ;  /* 0x000000061c057210 */ /* 0x000fc40007ffe005 */
[----:B------:R-:W-:Y:S01]  /*4ae0*/  ISETP.GE.U32.AND P0, PT, R3, 0x7f800000, PT ;  /* 0x7f8000000300780c */ /* 0x000fe20003f06070 */
[----:B------:R-:W-:Y:S01]  /*4af0*/  FFMA.FTZ R8, R9, 1.1920928955078125e-07, R8 ;  /* 0x3400000009087823 */ /* 0x000fe20000010008 */
[----:B------:R-:W-:Y:S01]  /*4b00*/  SHF.R.U32.HI R10, RZ, 0x2, R2 ;  /* 0x00000002ff0a7819 */ /* 0x000fe20000011602 */
[----:B0-----:R-:W0:Y:S01]  /*4b10*/  LDC R24, c[0x0][0x3e8] ;  /* 0x0000fa00ff187b82 */ /* 0x001e220000000800 */
[C---:B------:R-:W-:Y:S01]  /*4b20*/  FMUL R12, R11.reuse, R12 ;  /* 0x0000000c0b0c7220 */ /* 0x040fe20000400000 */
[----:B------:R-:W-:Y:S02]  /*4b30*/  LEA.HI R13, R2, 0x2c, RZ, 0x1a ;  /* 0x0000002c020d7811 */ /* 0x000fe400078fd0ff */
[----:B------:R-:W-:Y:S01]  /*4b40*/  LOP3.LUT R9, R10, 0x38, RZ, 0xc0, !PT ;  /* 0x000000380a097812 */ /* 0x000fe200078ec0ff */
[----:B------:R-:W-:Y:S01]  /*4b50*/  FFMA.FTZ R11, R11, 1.4426950216293334961, R12 ;  /* 0x3fb8aa3b0b0b7823 */ /* 0x000fe2000001000c */
[----:B------:R-:W-:Y:S02]  /*4b60*/  LEA.HI R15, R2, 0x3c, RZ, 0x1a ;  /* 0x0000003c020f7811 */ /* 0x000fe400078fd0ff */
[----:B------:R-:W-:Y:S01]  /*4b70*/  LOP3.LUT R36, R9, 0x1f, R2, 0xf8, !PT ;  /* 0x0000001f09247812 */ /* 0x000fe200078ef802 */
[----:B------:R-:W-:Y:S01]  /*4b80*/  FADD R8, R8, R11 ;  /* 0x0000000b08087221 */ /* 0x000fe20000000000 */
[----:B------:R-:W-:Y:S01]  /*4b90*/  @P0 IMAD.MOV.U32 R10, RZ, RZ, 0x7f800000 ;  /* 0x7f800000ff0a0424 */ /* 0x000fe200078e00ff */
[----:B------:R-:W-:Y:S01]  /*4ba0*/  LEA.HI R11, R2, 0x1c, RZ, 0x1a ;  /* 0x0000001c020b7811 */ /* 0x000fe200078fd0ff */
[----:B------:R-:W1:Y:S01]  /*4bb0*/  LDSM.16.M88.4 R4, [R5] ;  /* 0x000000000504783b */ /* 0x000e620000000200 */
[----:B------:R-:W-:-:S02]  /*4bc0*/  IMAD.SHL.U32 R9, R36, 0x8, RZ ;  /* 0x0000000824097824 */ /* 0x000fc400078e00ff */
[C---:B------:R-:W-:Y:S01]  /*4bd0*/  @P0 FFMA.FTZ R8, R3.reuse, R10, +INF ;  /* 0x7f80000003080423 */ /* 0x040fe2000001000a */
[----:B------:R-:W-:Y:S01]  /*4be0*/  FSETP.NEU.AND P0, PT, R3, RZ, PT ;  /* 0x000000ff0300720b */ /* 0x000fe20003f0d000 */
[----:B------:R-:W-:Y:S01]  /*4bf0*/  IMAD R3, R0, UR5, RZ ;  /* 0x0000000500037c24 */ /* 0x000fe2000f8e02ff */
[----:B------:R-:W-:Y:S01]  /*4c00*/  SHF.R.U32.HI R10, RZ, 0x6, R2 ;  /* 0x00000006ff0a7819 */ /* 0x000fe20000011602 */
[----:B------:R-:W-:Y:S01]  /*4c10*/  USHF.R.S32.HI UR5, URZ, 0x1f, UR4 ;  /* 0x0000001fff057899 */ /* 0x000fe20008011404 */
[----:B------:R-:W-:Y:S01]  /*4c20*/  LOP3.LUT R9, R9, 0xc0, RZ, 0xc0, !PT ;  /* 0x000000c009097812 */ /* 0x000fe200078ec0ff */
[----:B------:R-:W-:Y:S01]  /*4c30*/  IMAD.SHL.U32 R36, R36, 0x10, RZ ;  /* 0x0000001024247824 */ /* 0x000fe200078e00ff */
[----:B------:R-:W-:Y:S02]  /*4c40*/  FSEL R8, R8, -INF , P0 ;  /* 0xff80000008087808 */ /* 0x000fe40000000000 */
[----:B----4-:R-:W-:Y:S01]  /*4c50*/  IADD3 R32, P0, P2, R3, UR4, R32 ;  /* 0x0000000403207c10 */ /* 0x010fe2000fa1e020 */
[----:B------:R-:W-:Y:S01]  /*4c60*/  IMAD.IADD R38, R22, 0x1, R9 ;  /* 0x0000000116267824 */ /* 0x000fe200078e0209 */
[----:B------:R-:W-:Y:S01]  /*4c70*/  SGXT.U32 R9, R10, 0x2 ;  /* 0x000000020a09781a */ /* 0x000fe20000000000 */
[----:B------:R-:W-:Y:S01]  /*4c80*/  FFMA R61, R8, 0.69314718246459960938, R61 ;  /* 0x3f317218083d7823 */ /* 0x000fe2000000003d */
[----:B------:R-:W-:Y:S01]  /*4c90*/  SHF.R.S32.HI R8, RZ, 0x1f, R3 ;  /* 0x0000001fff087819 */ /* 0x000fe20000011403 */
[-C--:B0-----:R-:W-:Y:S01]  /*4ca0*/  IMAD R12, R13, R24.reuse, RZ ;  /* 0x000000180d0c7224 */ /* 0x081fe200078e02ff */
[----:B------:R-:W-:Y:S01]  /*4cb0*/  LOP3.LUT R36, R36, 0xf0, RZ, 0xc0, !PT ;  /* 0x000000f024247812 */ /* 0x000fe200078ec0ff */
[-C--:B------:R-:W-:Y:S01]  /*4cc0*/  IMAD R3, R9, R24.reuse, RZ ;  /* 0x0000001809037224 */ /* 0x080fe200078e02ff */
[----:B------:R-:W-:Y:S01]  /*4cd0*/  IADD3.X R40, PT, PT, R8, UR5, R33, P0, P2 ;  /* 0x0000000508287c10 */ /* 0x000fe200087e4421 */
[----:B------:R-:W-:Y:S01]  /*4ce0*/  IMAD R14, R15, R24, RZ ;  /* 0x000000180f0e7224 */ /* 0x000fe200078e02ff */
[----:B------:R-:W-:Y:S01]  /*4cf0*/  IADD3 R26, P4, PT, R12, R32, RZ ;  /* 0x000000200c1a7210 */ /* 0x000fe20007f9e0ff */
[----:B------:R-:W-:Y:S01]  /*4d00*/  IMAD R8, R11, R24, RZ ;  /* 0x000000180b087224 */ /* 0x000fe200078e02ff */
[----:B------:R-:W0:Y:S02]  /*4d10*/  LDCU UR4, c[0x0][0x3ec] ;  /* 0x00007d80ff0477ac */ /* 0x000e240008000800 */
[----:B------:R-:W-:-:S02]  /*4d20*/  IADD3 R34, P5, PT, R14, R32, RZ ;  /* 0x000000200e227210 */ /* 0x000fc40007fbe0ff */
[----:B------:R-:W-:Y:S02]  /*4d30*/  IADD3 R18, P3, PT, R8, R32, RZ ;  /* 0x0000002008127210 */ /* 0x000fe40007f7e0ff */
[-C--:B------:R-:W-:Y:S02]  /*4d40*/  LEA.HI.X.SX32 R27, R12, R40.reuse, 0x1, P4 ;  /* 0x000000280c1b7211 */ /* 0x080fe400020f0eff */
[-C--:B------:R-:W-:Y:S02]  /*4d50*/  LEA.HI.X.SX32 R19, R8, R40.reuse, 0x1, P3 ;  /* 0x0000002808137211 */ /* 0x080fe400018f0eff */
[----:B------:R-:W-:Y:S02]  /*4d60*/  LEA.HI.X.SX32 R35, R14, R40, 0x1, P5 ;  /* 0x000000280e237211 */ /* 0x000fe400028f0eff */
[C---:B-1----:R-:W-:Y:S01]  /*4d70*/  PRMT R63, R7.reuse, 0x7770, RZ ;  /* 0x00007770073f7816 */ /* 0x042fe200000000ff */
[----:B0-----:R-:W-:Y:S01]  /*4d80*/  UIMAD UR4, UR14, UR4, URZ ;  /* 0x000000040e0472a4 */ /* 0x001fe2000f8e02ff */
[----:B------:R-:W-:-:S02]  /*4d90*/  PRMT R65, R7, 0x7771, RZ ;  /* 0x0000777107417816 */ /* 0x000fc400000000ff */
[C---:B------:R-:W-:Y:S01]  /*4da0*/  PRMT R67, R7.reuse, 0x7772, RZ ;  /* 0x0000777207437816 */ /* 0x040fe200000000ff */
[----:B------:R-:W-:Y:S01]  /*4db0*/  USHF.L.U32 UR6, UR4, 0x2, URZ ;  /* 0x0000000204067899 */ /* 0x000fe200080006ff */
[----:B------:R-:W-:Y:S01]  /*4dc0*/  PRMT R69, R7, 0x7773, RZ ;  /* 0x0000777307457816 */ /* 0x000fe200000000ff */
[C---:B------:R-:W-:Y:S01]  /*4dd0*/  IMAD R7, R24.reuse, 0x4, R3 ;  /* 0x0000000418077824 */ /* 0x040fe200078e0203 */
[C---:B------:R-:W-:Y:S01]  /*4de0*/  PRMT R45, R5.reuse, 0x7770, RZ ;  /* 0x00007770052d7816 */ /* 0x040fe200000000ff */
[----:B------:R-:W-:Y:S01]  /*4df0*/  UIMAD.WIDE UR4, UR4, 0x4, URZ ;  /* 0x00000004040478a5 */ /* 0x000fe2000f8e02ff */
[C---:B------:R-:W-:Y:S01]  /*4e00*/  PRMT R47, R5.reuse, 0x7771, RZ ;  /* 0x00007771052f7816 */ /* 0x040fe200000000ff */
[C---:B------:R-:W-:Y:S01]  /*4e10*/  IMAD R9, R24.reuse, 0x4, R7 ;  /* 0x0000000418097824 */ /* 0x040fe200078e0207 */
[C---:B------:R-:W-:Y:S02]  /*4e20*/  PRMT R49, R5.reuse, 0x7772, RZ ;  /* 0x0000777205317816 */ /* 0x040fe400000000ff */
[----:B------:R-:W-:Y:S01]  /*4e30*/  PRMT R51, R5, 0x7773, RZ ;  /* 0x0000777305337816 */ /* 0x000fe200000000ff */
[----:B------:R-:W-:Y:S01]  /*4e40*/  IMAD R13, R24, 0x8, R9 ;  /* 0x00000008180d7824 */ /* 0x000fe200078e0209 */
[----:B------:R-:W-:-:S02]  /*4e50*/  LEA.HI R5, R2, 0xc, RZ, 0x1a ;  /* 0x0000000c02057811 */ /* 0x000fc400078fd0ff */
[----:B------:R-:W-:Y:S01]  /*4e60*/  PRMT R37, R4, 0x7770, RZ ;  /* 0x0000777004257816 */ /* 0x000fe200000000ff */
[----:B------:R-:W-:Y:S01]  /*4e70*/  IMAD R15, R24, 0x4, R13 ;  /* 0x00000004180f7824 */ /* 0x000fe200078e020d */
[C---:B------:R-:W-:Y:S02]  /*4e80*/  PRMT R39, R4.reuse, 0x7771, RZ ;  /* 0x0000777104277816 */ /* 0x040fe400000000ff */
[C---:B------:R-:W-:Y:S02]  /*4e90*/  PRMT R41, R4.reuse, 0x7772, RZ ;  /* 0x0000777204297816 */ /* 0x040fe400000000ff */
[----:B------:R-:W-:Y:S02]  /*4ea0*/  PRMT R43, R4, 0x7773, RZ ;  /* 0x00007773042b7816 */ /* 0x000fe400000000ff */
[----:B------:R-:W-:Y:S02]  /*4eb0*/  IADD3 R4, P0, PT, R3, R32, RZ ;  /* 0x0000002003047210 */ /* 0x000fe40007f1e0ff */
[----:B--2---:R-:W-:-:S02]  /*4ec0*/  PRMT R53, R6, 0x7770, RZ ;  /* 0x0000777006357816 */ /* 0x004fc400000000ff */
[C---:B------:R-:W-:Y:S02]  /*4ed0*/  PRMT R55, R6.reuse, 0x7771, RZ ;  /* 0x0000777106377816 */ /* 0x040fe400000000ff */
[C---:B------:R-:W-:Y:S02]  /*4ee0*/  PRMT R57, R6.reuse, 0x7772, RZ ;  /* 0x0000777206397816 */ /* 0x040fe400000000ff */
[----:B------:R-:W-:Y:S01]  /*4ef0*/  PRMT R59, R6, 0x7773, RZ ;  /* 0x00007773063b7816 */ /* 0x000fe200000000ff */
[----:B------:R-:W-:Y:S01]  /*4f00*/  IMAD R6, R5, R24, RZ ;  /* 0x0000001805067224 */ /* 0x000fe200078e02ff */
[----:B------:R-:W-:Y:S01]  /*4f10*/  LEA.HI.X.SX32 R5, R3, R40, 0x1, P0 ;  /* 0x0000002803057211 */ /* 0x000fe200000f0eff */
[----:B------:R-:W-:Y:S01]  /*4f20*/  IMAD R3, R24, 0x4, R15 ;  /* 0x0000000418037824 */ /* 0x000fe200078e020f */
[CC--:B------:R-:W-:Y:S02]  /*4f30*/  IADD3 R14, P3, PT, R15.reuse, R32.reuse, RZ ;  /* 0x000000200f0e7210 */ /* 0x0c0fe40007f7e0ff */
[----:B------:R-:W-:Y:S01]  /*4f40*/  IADD3 R10, P2, PT, R6, R32, RZ ;  /* 0x00000020060a7210 */ /* 0x000fe20007f5e0ff */
[----:B------:R-:W-:Y:S01]  /*4f50*/  IMAD R21, R24, 0x8, R3 ;  /* 0x0000000818157824 */ /* 0x000fe200078e0203 */
[-C--:B------:R-:W-:Y:S01]  /*4f60*/  LEA.HI.X.SX32 R15, R15, R40.reuse, 0x1, P3 ;  /* 0x000000280f0f7211 */ /* 0x080fe200018f0eff */
[----:B------:R-:W-:Y:S01]  /*4f70*/  STG.E.U8 desc[UR26][R4.64], R37 ;  /* 0x0000002504007986 */ /* 0x000fe2000c10111a */
[----:B------:R-:W-:Y:S01]  /*4f80*/  LEA.HI.X.SX32 R11, R6, R40, 0x1, P2 ;  /* 0x00000028060b7211 */ /* 0x000fe200010f0eff */
[----:B------:R-:W-:Y:S01]  /*4f90*/  IMAD R23, R24, 0x4, R21 ;  /* 0x0000000418177824 */ /* 0x000fe200078e0215 */
[----:B------:R-:W-:-:S02]  /*4fa0*/  IADD3 R6, P0, PT, R7, R32, RZ ;  /* 0x0000002007067210 */ /* 0x000fc40007f1e0ff */
[----:B------:R-:W-:Y:S01]  /*4fb0*/  IADD3 R12, P2, PT, R13, R32, RZ ;  /* 0x000000200d0c7210 */ /* 0x000fe20007f5e0ff */
[C---:B------:R-:W-:Y:S01]  /*4fc0*/  IMAD R25, R24.reuse, 0x4, R23 ;  /* 0x0000000418197824 */ /* 0x040fe200078e0217 */
[----:B------:R-:W-:Y:S02]  /*4fd0*/  LEA.HI.X.SX32 R7, R7, R40, 0x1, P0 ;  /* 0x0000002807077211 */ /* 0x000fe400000f0eff */
[----:B------:R-:W-:Y:S01]  /*4fe0*/  IADD3 R8, P0, PT, R9, R32, RZ ;  /* 0x0000002009087210 */ /* 0x000fe20007f1e0ff */
[C---:B------:R-:W-:Y:S01]  /*4ff0*/  IMAD R29, R24.reuse, 0x8, R25 ;  /* 0x00000008181d7824 */ /* 0x040fe200078e0219 */
[-C--:B------:R-:W-:Y:S01]  /*5000*/  LEA.HI.X.SX32 R13, R13, R40.reuse, 0x1, P2 ;  /* 0x000000280d0d7211 */ /* 0x080fe200010f0eff */
[----:B------:R0:W-:Y:S01]  /*5010*/  STG.E.U8 desc[UR26][R6.64], R39 ;  /* 0x0000002706007986 */ /* 0x0001e2000c10111a */
[----:B------:R-:W-:Y:S01]  /*5020*/  LEA.HI.X.SX32 R9, R9, R40, 0x1, P0 ;  /* 0x0000002809097211 */ /* 0x000fe200000f0eff */
[----:B------:R-:W-:Y:S01]  /*5030*/  IMAD R31, R24, 0x4, R29 ;  /* 0x00000004181f7824 */ /* 0x000fe200078e021d */
[----:B------:R-:W-:-:S02]  /*5040*/  IADD3 R16, P0, PT, R3, R32, RZ ;  /* 0x0000002003107210 */ /* 0x000fc40007f1e0ff */
[-C--:B------:R-:W-:Y:S01]  /*5050*/  IADD3 R20, P2, PT, R21, R32.reuse, RZ ;  /* 0x0000002015147210 */ /* 0x080fe20007f5e0ff */
[----:B------:R-:W-:Y:S01]  /*5060*/  STG.E.U8 desc[UR26][R8.64], R41 ;  /* 0x0000002908007986 */ /* 0x000fe2000c10111a */
[----:B------:R-:W-:Y:S02]  /*5070*/  IADD3 R22, P3, PT, R23, R32, RZ ;  /* 0x0000002017167210 */ /* 0x000fe40007f7e0ff */
[----:B------:R-:W-:Y:S01]  /*5080*/  LEA.HI.X.SX32 R17, R3, R40, 0x1, P0 ;  /* 0x0000002803117211 */ /* 0x000fe200000f0eff */
[----:B------:R-:W-:Y:S01]  /*5090*/  IMAD R3, R24, 0x4, R31 ;  /* 0x0000000418037824 */ /* 0x000fe200078e021f */
[----:B------:R-:W-:Y:S01]  /*50a0*/  IADD3 R24, P0, PT, R25, R32, RZ ;  /* 0x0000002019187210 */ /* 0x000fe20007f1e0ff */
[----:B------:R-:W-:Y:S01]  /*50b0*/  STG.E.U8 desc[UR26][R10.64], R43 ;  /* 0x0000002b0a007986 */ /* 0x000fe2000c10111a */
[-C--:B------:R-:W-:Y:S01]  /*50c0*/  LEA.HI.X.SX32 R21, R21, R40.reuse, 0x1, P2 ;  /* 0x0000002815157211 */ /* 0x080fe200010f0eff */
[----:B0-----:R-:W0:Y:S01]  /*50d0*/  LDC.64 R6, c[0x0][0x3a0] ;  /* 0x0000e800ff067b82 */ /* 0x001e220000000a00 */
[----:B------:R-:W-:Y:S01]  /*50e0*/  LEA.HI.X.SX32 R23, R23, R40, 0x1, P3 ;  /* 0x0000002817177211 */ /* 0x000fe200018f0eff */
[----:B------:R-:W-:Y:S01]  /*50f0*/  STG.E.U8 desc[UR26][R12.64], R45 ;  /* 0x0000002d0c007986 */ /* 0x000fe2000c10111a */
[----:B------:R-:W-:-:S02]  /*5100*/  IADD3 R28, P2, PT, R29, R32, RZ ;  /* 0x000000201d1c7210 */ /* 0x000fc40007f5e0ff */
[-C--:B------:R-:W-:Y:S01]  /*5110*/  IADD3 R30, P3, PT, R31, R32.reuse, RZ ;  /* 0x000000201f1e7210 */ /* 0x080fe20007f7e0ff */
[----:B------:R-:W-:Y:S01]  /*5120*/  STG.E.U8 desc[UR26][R14.64], R47 ;  /* 0x0000002f0e007986 */ /* 0x000fe2000c10111a */
[----:B------:R-:W-:Y:S02]  /*5130*/  IADD3 R32, P4, PT, R3, R32, RZ ;  /* 0x0000002003207210 */ /* 0x000fe40007f9e0ff */
[-C--:B------:R-:W-:Y:S01]  /*5140*/  LEA.HI.X.SX32 R25, R25, R40.reuse, 0x1, P0 ;  /* 0x0000002819197211 */ /* 0x080fe200000f0eff */
[----:B------:R-:W-:Y:S01]  /*5150*/  STG.E.U8 desc[UR26][R16.64], R49 ;  /* 0x0000003110007986 */ /* 0x000fe2000c10111a */
[-C--:B------:R-:W-:Y:S02]  /*5160*/  LEA.HI.X.SX32 R29, R29, R40.reuse, 0x1, P2 ;  /* 0x000000281d1d7211 */ /* 0x080fe400010f0eff */
[-C--:B------:R-:W-:Y:S01]  /*5170*/  LEA.HI.X.SX32 R31, R31, R40.reuse, 0x1, P3 ;  /* 0x000000281f1f7211 */ /* 0x080fe200018f0eff */
[----:B------:R-:W-:Y:S01]  /*5180*/  STG.E.U8 desc[UR26][R18.64], R51 ;  /* 0x0000003312007986 */ /* 0x000fe2000c10111a */
[----:B------:R-:W-:Y:S01]  /*5190*/  LEA.HI.X.SX32 R33, R3, R40, 0x1, P4 ;  /* 0x0000002803217211 */ /* 0x000fe200020f0eff */
[----:B------:R-:W-:Y:S01]  /*51a0*/  IMAD.SHL.U32 R3, R0, 0x4, RZ ;  /* 0x0000000400037824 */ /* 0x000fe200078e00ff */
[----:B------:R-:W-:Y:S01]  /*51b0*/  LOP3.LUT R2, R2, 0xff, RZ, 0xc0, !PT ;  /* 0x000000ff02027812 */ /* 0x000fe200078ec0ff */
[----:B------:R-:W-:Y:S01]  /*51c0*/  STG.E.U8 desc[UR26][R20.64], R53 ;  /* 0x0000003514007986 */ /* 0x000fe2000c10111a */
[----:B------:R-:W-:-:S02]  /*51d0*/  IMAD.HI R0, R0, 0x4, RZ ;  /* 0x0000000400007827 */ /* 0x000fc400078e02ff */
[----:B------:R-:W-:Y:S01]  /*51e0*/  ISETP.GE.U32.AND P0, PT, R2, 0x40, PT ;  /* 0x000000400200780c */ /* 0x000fe20003f06070 */
[----:B------:R-:W-:Y:S01]  /*51f0*/  STG.E.U8 desc[UR26][R22.64], R55 ;  /* 0x0000003716007986 */ /* 0x000fe2000c10111a */
[----:B0-----:R-:W-:-:S03]  /*5200*/  IADD3 R2, P2, P3, R3, UR6, R6 ;  /* 0x0000000603027c10 */ /* 0x001fc6000fb5e006 */
[----:B------:R-:W-:Y:S01]  /*5210*/  STG.E.U8 desc[UR26][R24.64], R57 ;  /* 0x0000003918007986 */ /* 0x000fe2000c10111a */
[----:B------:R-:W-:-:S03]  /*5220*/  IADD3.X R3, PT, PT, R0, UR5, R7, P2, P3 ;  /* 0x0000000500037c10 */ /* 0x000fc600097e6407 */
[----:B------:R-:W-:Y:S04]  /*5230*/  STG.E.U8 desc[UR26][R26.64], R59 ;  /* 0x0000003b1a007986 */ /* 0x000fe8000c10111a */
[----:B------:R-:W-:Y:S04]  /*5240*/  STG.E.U8 desc[UR26][R28.64], R63 ;  /* 0x0000003f1c007986 */ /* 0x000fe8000c10111a */
[----:B------:R-:W-:Y:S04]  /*5250*/  STG.E.U8 desc[UR26][R30.64], R65 ;  /* 0x000000411e007986 */ /* 0x000fe8000c10111a */
[----:B------:R-:W-:Y:S04]  /*5260*/  STG.E.U8 desc[UR26][R32.64], R67 ;  /* 0x0000004320007986 */ /* 0x000fe8000c10111a */
[----:B------:R-:W-:Y:S01]  /*5270*/  STG.E.U8 desc[UR26][R34.64], R69 ;  /* 0x0000004522007986 */ /* 0x000fe2000c10111a */
[----:B------:R-:W-:Y:S06]  /*5280*/  BAR.SYNC.DEFER_BLOCKING 0x0 ;  /* 0x0000000000007b1d */ /* 0x000fec0000010000 */
[----:B------:R-:W-:Y:S02]  /*5290*/  STSM.16.M88 [R38], R61 ;  /* 0x0000003d26007844 */ /* 0x000fe40000000000 */
[----:B------:R-:W-:Y:S06]  /*52a0*/  BAR.SYNC.DEFER_BLOCKING 0x0 ;  /* 0x0000000000007b1d */ /* 0x000fec0000010000 */
[----:B------:R-:W0:Y:S04]  /*52b0*/  LDSM.16.M88 R5, [R36+UR15] ;  /* 0x0000000f2405783b */ /* 0x000e280008000000 */
[----:B0-----:R0:W-:Y:S01]  /*52c0*/  @!P0 STG.E desc[UR26][R2.64], R5 ;  /* 0x0000000502008986 */ /* 0x0011e2000c10191a */
[----:B------:R-:W-:Y:S06]  /*52d0*/  BAR.SYNC.DEFER_BLOCKING 0x0 ;  /* 0x0000000000007b1d */ /* 0x000fec0000010000 */
[----:B------:R-:W-:Y:S05]  /*52e0*/  @P1 BRA `(.L_x_19) ;  /* 0x0000000000a01947 */ /* 0x000fea0003800000 */
[----:B------:R-:W1:Y:S01]  /*52f0*/  S2UR UR5, SR_CgaCtaId ;  /* 0x00000000000579c3 */ /* 0x000e620000008800 */
[----:B------:R-:W-:Y:S01]  /*5300*/  NOP ;  /* 0x0000000000007918 */ /* 0x000fe20000000000 */
[----:B------:R-:W-:Y:S01]  /*5310*/  UMOV UR4, 0x50 ;  /* 0x0000005000047882 */ /* 0x000fe20000000000 */
[----:B------:R-:W-:Y:S02]  /*5320*/  IMAD.U32 R0, RZ, RZ, UR11 ;  /* 0x0000000bff007e24 */ /* 0x000fe4000f8e00ff */
[----:B0-----:R-:W-:Y:S02]  /*5330*/  IMAD.MOV.U32 R3, RZ, RZ, 0x3 ;  /* 0x00000003ff037424 */ /* 0x001fe400078e00ff */
[----:B------:R-:W-:Y:S01]  /*5340*/  IMAD.MOV.U32 R7, RZ, RZ, 0x1 ;  /* 0x00000001ff077424 */ /* 0x000fe200078e00ff */
[----:B------:R-:W-:-:S04]  /*5350*/  LOP3.LUT R0, R0, 0xffff, RZ, 0xc0, !PT ;  /* 0x0000ffff00007812 */ /* 0x000fc800078ec0ff */
[----:B------:R-:W-:-:S05]  /*5360*/  SHF.R.U32.HI R0, RZ, 0x5, R0 ;  /* 0x00000005ff007819 */ /* 0x000fca0000011600 */
[----:B------:R-:W-:Y:S01]  /*5370*/  VIADD R2, R0, 0x10 ;  /* 0x0000001000027836 */ /* 0x000fe20000000000 */
[----:B------:R-:W-:Y:S01]  /*5380*/  SHF.L.U32 R0, R3, R0, RZ ;  /* 0x0000000003007219 */ /* 0x000fe200000006ff */
[----:B-1----:R-:W-:-:S03]  /*5390*/  ULEA UR6, UR5, UR4, 0x18 ;  /* 0x0000000405067291 */ /* 0x002fc6000f8ec0ff */
[----:B------:R-:W-:-:S04]  /*53a0*/  SHF.L.U32 R3, R7, R2, RZ ;  /* 0x0000000207037219 */ /* 0x000fc800000006ff */
[----:B------:R-:W-:Y:S02]  /*53b0*/  LOP3.LUT R0, R3, R0, RZ, 0xfc, !PT ;  /* 0x0000000003007212 */ /* 0x000fe400078efcff */
[----:B------:R-:W0:Y:S02]  /*53c0*/  LDS R5, [UR6] ;  /* 0x00000006ff057984 */ /* 0x000e240008000800 */
[C---:B------:R-:W-:Y:S02]  /*53d0*/  LOP3.LUT R2, R0.reuse, 0xffff, RZ, 0xc0, !PT ;  /* 0x0000ffff00027812 */ /* 0x040fe400078ec0ff */
[----:B0-----:R-:W-:-:S04]  /*53e0*/  LOP3.LUT R3, R0, 0xffff, R5, 0x80, !PT ;  /* 0x0000ffff00037812 */ /* 0x001fc800078e8005 */
[----:B------:R-:W-:-:S13]  /*53f0*/  ISETP.NE.AND P0, PT, R3, R2, PT ;  /* 0x000000020300720c */ /* 0x000fda0003f05270 */
[----:B------:R-:W-:Y:S05]  /*5400*/  @P0 BRA `(.L_x_20) ;  /* 0x0000000000500947 */ /* 0x000fea0003800000 */
[----:B------:R-:W-:Y:S02]  /*5410*/  SHF.R.U32.HI R5, RZ, 0x10, R5 ;  /* 0x00000010ff057819 */ /* 0x000fe40000011605 */
[----:B------:R-:W-:-:S04]  /*5420*/  SHF.R.U32.HI R2, RZ, 0x10, R0 ;  /* 0x00000010ff027819 */ /* 0x000fc80000011600 */
[----:B------:R-:W-:-:S04]  /*5430*/  LOP3.LUT R5, R5, R2, RZ, 0xc0, !PT ;  /* 0x0000000205057212 */ /* 0x000fc800078ec0ff */
[----:B------:R-:W-:-:S13]  /*5440*/  ISETP.NE.AND P0, PT, R5, R2, PT ;  /* 0x000000020500720c */ /* 0x000fda0003f05270 */
[----:B------:R-:W-:Y:S05]  /*5450*/  @P0 BRA `(.L_x_21) ;  /* 0x0000000000300947 */ /* 0x000fea0003800000 */
[----:B------:R-:W-:Y:S01]  /*5460*/  R2UR UR4, R0 ;  /* 0x00000000000472ca */ /* 0x000fe200000e0000 */
[----:B------:R-:W-:Y:S01]  /*5470*/  VOTEU.ANY UR5, UPT, PT ;  /* 0x0000000000057886 */ /* 0x000fe200038e0100 */
[----:B------:R-:W0:Y:S01]  /*5480*/  S2R R0, SR_LANEID ;  /* 0x0000000000007919 */ /* 0x000e220000000000 */
[----:B------:R-:W-:-:S10]  /*5490*/  UFLO.U32 UR5, UR5 ;  /* 0x00000005000572bd */ /* 0x000fd400080e0000 */
[----:B------:R-:W-:-:S06]  /*54a0*/  ULOP3.LUT UR4, URZ, UR4, URZ, 0x33, !UPT ;  /* 0x00000004ff047292 */ /* 0x000fcc000f8e33ff */
[----:B------:R-:W-:-:S04]  /*54b0*/  IMAD.U32 R2, RZ, RZ, UR4 ;  /* 0x00000004ff027e24 */ /* 0x000fc8000f8e00ff */
[----:B------:R-:W1:Y:S02]  /*54c0*/  REDUX UR7, R2 ;  /* 0x00000000020773c4 */ /* 0x000e640000000000 */
[----:B------:R2:W-:Y:S01]  /*54d0*/  UTCATOMSWS.AND URZ, UR4 ;  /* 0x0000000400ff79e3 */ /* 0x0005e20008000000 */
[----:B0-----:R-:W-:Y:S01]  /*54e0*/  ISETP.EQ.U32.AND P0, PT, R0, UR5, PT ;  /* 0x0000000500007c0c */ /* 0x001fe2000bf02070 */
[----:B-1----:R-:W-:-:S12]  /*54f0*/  IMAD.U32 R0, RZ, RZ, UR7 ;  /* 0x00000007ff007e24 */ /* 0x002fd8000f8e00ff */
[----:B------:R2:W-:Y:S01]  /*5500*/  @P0 ATOMS.AND RZ, [UR6], R0 ;  /* 0x00000000ffff098c */ /* 0x0005e2000a800006 */
[----:B------:R-:W-:Y:S05]  /*5510*/  BRA `(.L_x_19) ;  /* 0x0000000000147947 */ /* 0x000fea0003800000 */
.L_x_21:
[----:B------:R-:W-:-:S07]  /*5520*/  MOV R2, 0x5540 ;  /* 0x0000554000027802 */ /* 0x000fce0000000f00 */
[----:B------:R-:W-:Y:S05]  /*5530*/  CALL.REL.NOINC `($__internal_0_$__cuda_sm10x_tcgen05_guardrail_trap_col_being_dealloced_not_returned_by_alloc) ;  /* 0x0000000000447944 */ /* 0x000fea0003c00000 */
[----:B------:R-:W-:Y:S05]  /*5540*/  BRA `(.L_x_19) ;  /* 0x0000000000087947 */ /* 0x000fea0003800000 */
.L_x_20:
[----:B------:R-:W-:-:S07]  /*5550*/  MOV R2, 0x5570 ;  /* 0x0000557000027802 */ /* 0x000fce0000000f00 */
[----:B------:R-:W-:Y:S05]  /*5560*/  CALL.REL.NOINC `($__internal_2_$__cuda_sm10x_tcgen05_guardrail_trap_unallocated_columns_being_dealloced) ;  /* 0x0000000000507944 */ /* 0x000fea0003c00000 */
.L_x_19:
[----:B------:R-:W-:Y:S01]  /*5570*/  NOP ;  /* 0x0000000000007918 */ /* 0x000fe20000000000 */
[----:B--2---:R-:W-:Y:S05]  /*5580*/  EXIT ;  /* 0x000000000000794d */ /* 0x004fea0003800000 */
.L_x_8:
[----:B------:R-:W1:Y:S02]  /*5590*/  SYNCS.PHASECHK.TRANS64.TRYWAIT P0, [UR15+0x3000], RZ ;  /* 0x003000ffff0075a7 */ /* 0x000e64000800110f */
[----:B-1----:R-:W-:Y:S05]  /*55a0*/  @!P0 BRA `(.L_x_8) ;  /* 0xfffffffc00f88947 */ /* 0x002fea000383ffff */
[----:B------:R-:W-:Y:S05]  /*55b0*/  BRA `(.L_x_7) ;  /* 0xffffffbc00f47947 */ /* 0x000fea000383ffff */
.L_x_13:
[----:B------:R-:W1:Y:S02]  /*55c0*/  SYNCS.PHASECHK.TRANS64.TRYWAIT P3, [UR15+0x5010], RZ ;  /* 0x005010ffff0075a7 */ /* 0x000e64000806110f */
[----:B-1----:R-:W-:Y:S05]  /*55d0*/  @!P3 BRA `(.L_x_13) ;  /* 0xfffffffc00f8b947 */ /* 0x002fea000383ffff */
[----:B------:R-:W-:Y:S05]  /*55e0*/  BRA `(.L_x_22) ;  /* 0xffffffd800c87947 */ /* 0x000fea000383ffff */
.L_x_14:
[----:B------:R-:W1:Y:S02]  /*55f0*/  SYNCS.PHASECHK.TRANS64.TRYWAIT P3, [UR18], R4 ;  /* 0x00000004ff0075a7 */ /* 0x000e640008061112 */
[----:B-1----:R-:W-:Y:S05]  /*5600*/  @!P3 BRA `(.L_x_14) ;  /* 0xfffffffc00f8b947 */ /* 0x002fea000383ffff */
[----:B------:R-:W-:Y:S05]  /*5610*/  BRA `(.L_x_23) ;  /* 0xffffffe000a07947 */ /* 0x000fea000383ffff */
.L_x_18:
[----:B------:R-:W0:Y:S02]  /*5620*/  SYNCS.PHASECHK.TRANS64.TRYWAIT P0, [UR18], R4 ;  /* 0x00000004ff0075a7 */ /* 0x000e240008001112 */
[----:B0-----:R-:W-:Y:S05]  /*5630*/  @!P0 BRA `(.L_x_18) ;  /* 0xfffffffc00f88947 */ /* 0x001fea000383ffff */
[----:B------:R-:W-:Y:S05]  /*5640*/  BRA `(.L_x_17) ;  /* 0xffffffe800d47947 */ /* 0x000fea000383ffff */
        .weak           $__internal_0_$__cuda_sm10x_tcgen05_guardrail_trap_col_being_dealloced_not_returned_by_alloc
        .type           $__internal_0_$__cuda_sm10x_tcgen05_guardrail_trap_col_being_dealloced_not_returned_by_alloc,@function
        .size           $__internal_0_$__cuda_sm10x_tcgen05_guardrail_trap_col_being_dealloced_not_returned_by_alloc,($__internal_1_$__cuda_sm10x_tcgen05_guardrail_trap_phase_invalid_during_alloc - $__internal_0_$__cuda_sm10x_tcgen05_guardrail_trap_col_being_dealloced_not_returned_by_alloc)
$__internal_0_$__cuda_sm10x_tcgen05_guardrail_trap_col_being_dealloced_not_returned_by_alloc:
[----:B------:R-:W-:Y:S05]  /*5650*/  BPT.TRAP 0x1 ;  /* 0x000000040000795c */ /* 0x000fea0000300000 */
[----:B------:R-:W-:-:S04]  /*5660*/  IMAD.MOV.U32 R3, RZ, RZ, 0x0 ;  /* 0x00000000ff037424 */ /* 0x000fc800078e00ff */
[----:B------:R-:W-:Y:S05]  /*5670*/  RET.REL.NODEC R2 `(attn_fwd) ;  /* 0xffffffa802607950 */ /* 0x000fea0003c3ffff */
        .weak           $__internal_1_$__cuda_sm10x_tcgen05_guardrail_trap_phase_invalid_during_alloc
        .type           $__internal_1_$__cuda_sm10x_tcgen05_guardrail_trap_phase_invalid_during_alloc,@function
        .size           $__internal_1_$__cuda_sm10x_tcgen05_guardrail_trap_phase_invalid_during_alloc,($__internal_2_$__cuda_sm10x_tcgen05_guardrail_trap_unallocated_columns_being_dealloced - $__internal_1_$__cuda_sm10x_tcgen05_guardrail_trap_phase_invalid_during_alloc)
$__internal_1_$__cuda_sm10x_tcgen05_guardrail_trap_phase_invalid_during_alloc:
[----:B------:R-:W-:Y:S05]  /*5680*/  BPT.TRAP 0x1 ;  /* 0x000000040000795c */ /* 0x000fea0000300000 */
[----:B------:R-:W-:-:S04]  /*5690*/  IMAD.MOV.U32 R5, RZ, RZ, 0x0 ;  /* 0x00000000ff057424 */ /* 0x000fc800078e00ff */
[----:B------:R-:W-:Y:S05]  /*56a0*/  RET.REL.NODEC R4 `(attn_fwd) ;  /* 0xffffffa804547950 */ /* 0x000fea0003c3ffff */
        .weak           $__internal_2_$__cuda_sm10x_tcgen05_guardrail_trap_unallocated_columns_being_dealloced
        .type           $__internal_2_$__cuda_sm10x_tcgen05_guardrail_trap_unallocated_columns_being_dealloced,@function
        .size           $__internal_2_$__cuda_sm10x_tcgen05_guardrail_trap_unallocated_columns_being_dealloced,(.L_x_27 - $__internal_2_$__cuda_sm10x_tcgen05_guardrail_trap_unallocated_columns_being_dealloced)
$__internal_2_$__cuda_sm10x_tcgen05_guardrail_trap_unallocated_columns_being_dealloced:
[----:B------:R-:W-:Y:S05]  /*56b0*/  BPT.TRAP 0x1 ;  /* 0x000000040000795c */ /* 0x000fea0000300000 */
[----:B------:R-:W-:-:S04]  /*56c0*/  IMAD.MOV.U32 R3, RZ, RZ, 0x0 ;  /* 0x00000000ff037424 */ /* 0x000fc800078e00ff */
[----:B------:R-:W-:Y:S05]  /*56d0*/  RET.REL.NODEC R2 `(attn_fwd) ;  /* 0xffffffa802487950 */ /* 0x000fea0003c3ffff */
.L_x_24:
[----:B------:R-:W-:-:S00]  /*56e0*/  BRA `(.L_x_24) ;  /* 0xfffffffc00fc7947 */ /* 0x000fc0000383ffff */
[----:B------:R-:W-:-:S00]  /*56f0*/  NOP ;  /* 0x0000000000007918 */ /* 0x000fc00000000000 */
        /* <DEDUP_REMOVED lines=8> */
.L_x_27:


//--------------------- .nv.global.init           --------------------------
	.section	.nv.global.init,"aw",@progbits
.nv.global.init:
	.type		_$_str,@object
	.size		_$_str,(.L_3 - _$_str)
_$_str:
        /*0000*/ 	.byte	0x5f, 0x5f, 0x43, 0x55, 0x44, 0x41, 0x5f, 0x46, 0x54, 0x5a, 0x00
.L_3:


//--------------------- .nv.shared.attn_fwd       --------------------------
	.section	.nv.shared.attn_fwd,"aw",@nobits
	.sectionflags	@""
	.align	16
	.zero		1024


//--------------------- .nv.shared.reserved.0     --------------------------
	.section	.nv.shared.reserved.0,"aw",@nobits
	.align	8
	.weak		__nv_reservedSMEM_offset_0_alias
	.size		__nv_reservedSMEM_offset_0_alias, 0, 64
	.other		__nv_reservedSMEM_offset_0_alias,@"STO_CUDA_RESERVED_SHARED STV_DEFAULT"
__nv_reservedSMEM_offset_0_alias:
	.zero		0
.nv.shared.reserved.0:
	.zero		64
	.weak		__nv_reservedSMEM_allocation_phase
	.type		__nv_reservedSMEM_allocation_phase,@object
	.size		__nv_reservedSMEM_allocation_phase,(.L_0 - __nv_reservedSMEM_allocation_phase)
__nv_reservedSMEM_allocation_phase:
	.zero		1
.L_0:
	.zero		7
	.weak		__nv_reservedSMEM_devtool_atexit_pc
	.type		__nv_reservedSMEM_devtool_atexit_pc,@object
	.size		__nv_reservedSMEM_devtool_atexit_pc,(__nv_reservedSMEM_allocation_mask - __nv_reservedSMEM_devtool_atexit_pc)
__nv_reservedSMEM_devtool_atexit_pc:
	.zero		8
	.weak		__nv_reservedSMEM_allocation_mask
	.type		__nv_reservedSMEM_allocation_mask,@object
	.size		__nv_reservedSMEM_allocation_mask,(.L_2 - __nv_reservedSMEM_allocation_mask)
__nv_reservedSMEM_allocation_mask:
	.zero		4
.L_2:


//--------------------- .nv.constant0.attn_fwd    --------------------------
	.section	.nv.constant0.attn_fwd,"a",@progbits
	.sectionflags	@""
	.align	4
.nv.constant0.attn_fwd:
	.zero		1032


//--------------------- SYMBOLS --------------------------

	.type		.nv.reservedSmem.offset0,@object
	.size		.nv.reservedSmem.offset0,0x4
	.type		.nv.reservedSmem.cap,@object
	.size		.nv.reservedSmem.cap,0x4
